//
// Generated by NVIDIA NVVM Compiler
//
// Compiler Build ID: CL-36424714
// Cuda compilation tools, release 13.0, V13.0.88
// Based on NVVM 20.0.0
//

.version 9.0
.target sm_100
.address_size 64

	// .globl	_Z3addiPfS_

.visible .entry _Z3addiPfS_(
	.param .u32 _Z3addiPfS__param_0,
	.param .u64 .ptr .align 1 _Z3addiPfS__param_1,
	.param .u64 .ptr .align 1 _Z3addiPfS__param_2
)
{
	.reg .pred 	%p<10>;
	.reg .b32 	%r<23>;
	.reg .b32 	%f<88>;
	.reg .b64 	%rd<28>;

	ld.param.u32 	%r16, [_Z3addiPfS__param_0];
	ld.param.u64 	%rd15, [_Z3addiPfS__param_1];
	ld.param.u64 	%rd16, [_Z3addiPfS__param_2];
	cvta.to.global.u64 	%rd1, %rd16;
	cvta.to.global.u64 	%rd2, %rd15;
	setp.lt.s32 	%p1, %r16, 1;
	@%p1 bra 	$L__BB0_13;
	and.b32  	%r1, %r16, 15;
	setp.lt.u32 	%p2, %r16, 16;
	mov.b32 	%r20, 0;
	@%p2 bra 	$L__BB0_4;
	and.b32  	%r20, %r16, 2147483632;
	neg.s32 	%r18, %r20;
	add.s64 	%rd25, %rd2, 32;
	add.s64 	%rd24, %rd1, 32;
$L__BB0_3:
	.pragma "nounroll";
	ld.global.f32 	%f1, [%rd25+-32];
	ld.global.f32 	%f2, [%rd24+-32];
	add.f32 	%f3, %f1, %f2;
	st.global.f32 	[%rd24+-32], %f3;
	ld.global.f32 	%f4, [%rd25+-28];
	ld.global.f32 	%f5, [%rd24+-28];
	add.f32 	%f6, %f4, %f5;
	st.global.f32 	[%rd24+-28], %f6;
	ld.global.f32 	%f7, [%rd25+-24];
	ld.global.f32 	%f8, [%rd24+-24];
	add.f32 	%f9, %f7, %f8;
	st.global.f32 	[%rd24+-24], %f9;
	ld.global.f32 	%f10, [%rd25+-20];
	ld.global.f32 	%f11, [%rd24+-20];
	add.f32 	%f12, %f10, %f11;
	st.global.f32 	[%rd24+-20], %f12;
	ld.global.f32 	%f13, [%rd25+-16];
	ld.global.f32 	%f14, [%rd24+-16];
	add.f32 	%f15, %f13, %f14;
	st.global.f32 	[%rd24+-16], %f15;
	ld.global.f32 	%f16, [%rd25+-12];
	ld.global.f32 	%f17, [%rd24+-12];
	add.f32 	%f18, %f16, %f17;
	st.global.f32 	[%rd24+-12], %f18;
	ld.global.f32 	%f19, [%rd25+-8];
	ld.global.f32 	%f20, [%rd24+-8];
	add.f32 	%f21, %f19, %f20;
	st.global.f32 	[%rd24+-8], %f21;
	ld.global.f32 	%f22, [%rd25+-4];
	ld.global.f32 	%f23, [%rd24+-4];
	add.f32 	%f24, %f22, %f23;
	st.global.f32 	[%rd24+-4], %f24;
	ld.global.f32 	%f25, [%rd25];
	ld.global.f32 	%f26, [%rd24];
	add.f32 	%f27, %f25, %f26;
	st.global.f32 	[%rd24], %f27;
	ld.global.f32 	%f28, [%rd25+4];
	ld.global.f32 	%f29, [%rd24+4];
	add.f32 	%f30, %f28, %f29;
	st.global.f32 	[%rd24+4], %f30;
	ld.global.f32 	%f31, [%rd25+8];
	ld.global.f32 	%f32, [%rd24+8];
	add.f32 	%f33, %f31, %f32;
	st.global.f32 	[%rd24+8], %f33;
	ld.global.f32 	%f34, [%rd25+12];
	ld.global.f32 	%f35, [%rd24+12];
	add.f32 	%f36, %f34, %f35;
	st.global.f32 	[%rd24+12], %f36;
	ld.global.f32 	%f37, [%rd25+16];
	ld.global.f32 	%f38, [%rd24+16];
	add.f32 	%f39, %f37, %f38;
	st.global.f32 	[%rd24+16], %f39;
	ld.global.f32 	%f40, [%rd25+20];
	ld.global.f32 	%f41, [%rd24+20];
	add.f32 	%f42, %f40, %f41;
	st.global.f32 	[%rd24+20], %f42;
	ld.global.f32 	%f43, [%rd25+24];
	ld.global.f32 	%f44, [%rd24+24];
	add.f32 	%f45, %f43, %f44;
	st.global.f32 	[%rd24+24], %f45;
	ld.global.f32 	%f46, [%rd25+28];
	ld.global.f32 	%f47, [%rd24+28];
	add.f32 	%f48, %f46, %f47;
	st.global.f32 	[%rd24+28], %f48;
	add.s32 	%r18, %r18, 16;
	add.s64 	%rd25, %rd25, 64;
	add.s64 	%rd24, %rd24, 64;
	setp.ne.s32 	%p3, %r18, 0;
	@%p3 bra 	$L__BB0_3;
$L__BB0_4:
	setp.eq.s32 	%p4, %r1, 0;
	@%p4 bra 	$L__BB0_13;
	and.b32  	%r7, %r16, 7;
	setp.lt.u32 	%p5, %r1, 8;
	@%p5 bra 	$L__BB0_7;
	mul.wide.u32 	%rd17, %r20, 4;
	add.s64 	%rd18, %rd2, %rd17;
	ld.global.f32 	%f49, [%rd18];
	add.s64 	%rd19, %rd1, %rd17;
	ld.global.f32 	%f50, [%rd19];
	add.f32 	%f51, %f49, %f50;
	st.global.f32 	[%rd19], %f51;
	ld.global.f32 	%f52, [%rd18+4];
	ld.global.f32 	%f53, [%rd19+4];
	add.f32 	%f54, %f52, %f53;
	st.global.f32 	[%rd19+4], %f54;
	ld.global.f32 	%f55, [%rd18+8];
	ld.global.f32 	%f56, [%rd19+8];
	add.f32 	%f57, %f55, %f56;
	st.global.f32 	[%rd19+8], %f57;
	ld.global.f32 	%f58, [%rd18+12];
	ld.global.f32 	%f59, [%rd19+12];
	add.f32 	%f60, %f58, %f59;
	st.global.f32 	[%rd19+12], %f60;
	ld.global.f32 	%f61, [%rd18+16];
	ld.global.f32 	%f62, [%rd19+16];
	add.f32 	%f63, %f61, %f62;
	st.global.f32 	[%rd19+16], %f63;
	ld.global.f32 	%f64, [%rd18+20];
	ld.global.f32 	%f65, [%rd19+20];
	add.f32 	%f66, %f64, %f65;
	st.global.f32 	[%rd19+20], %f66;
	ld.global.f32 	%f67, [%rd18+24];
	ld.global.f32 	%f68, [%rd19+24];
	add.f32 	%f69, %f67, %f68;
	st.global.f32 	[%rd19+24], %f69;
	ld.global.f32 	%f70, [%rd18+28];
	ld.global.f32 	%f71, [%rd19+28];
	add.f32 	%f72, %f70, %f71;
	st.global.f32 	[%rd19+28], %f72;
	add.s32 	%r20, %r20, 8;
$L__BB0_7:
	setp.eq.s32 	%p6, %r7, 0;
	@%p6 bra 	$L__BB0_13;
	and.b32  	%r10, %r16, 3;
	setp.lt.u32 	%p7, %r7, 4;
	@%p7 bra 	$L__BB0_10;
	mul.wide.u32 	%rd20, %r20, 4;
	add.s64 	%rd21, %rd2, %rd20;
	ld.global.f32 	%f73, [%rd21];
	add.s64 	%rd22, %rd1, %rd20;
	ld.global.f32 	%f74, [%rd22];
	add.f32 	%f75, %f73, %f74;
	st.global.f32 	[%rd22], %f75;
	ld.global.f32 	%f76, [%rd21+4];
	ld.global.f32 	%f77, [%rd22+4];
	add.f32 	%f78, %f76, %f77;
	st.global.f32 	[%rd22+4], %f78;
	ld.global.f32 	%f79, [%rd21+8];
	ld.global.f32 	%f80, [%rd22+8];
	add.f32 	%f81, %f79, %f80;
	st.global.f32 	[%rd22+8], %f81;
	ld.global.f32 	%f82, [%rd21+12];
	ld.global.f32 	%f83, [%rd22+12];
	add.f32 	%f84, %f82, %f83;
	st.global.f32 	[%rd22+12], %f84;
	add.s32 	%r20, %r20, 4;
$L__BB0_10:
	setp.eq.s32 	%p8, %r10, 0;
	@%p8 bra 	$L__BB0_13;
	mul.wide.u32 	%rd23, %r20, 4;
	add.s64 	%rd27, %rd1, %rd23;
	add.s64 	%rd26, %rd2, %rd23;
	neg.s32 	%r22, %r10;
$L__BB0_12:
	.pragma "nounroll";
	ld.global.f32 	%f85, [%rd26];
	ld.global.f32 	%f86, [%rd27];
	add.f32 	%f87, %f85, %f86;
	st.global.f32 	[%rd27], %f87;
	add.s64 	%rd27, %rd27, 4;
	add.s64 	%rd26, %rd26, 4;
	add.s32 	%r22, %r22, 1;
	setp.ne.s32 	%p9, %r22, 0;
	@%p9 bra 	$L__BB0_12;
$L__BB0_13:
	ret;

}
	// .globl	_Z4addTiPfS_
.visible .entry _Z4addTiPfS_(
	.param .u32 _Z4addTiPfS__param_0,
	.param .u64 .ptr .align 1 _Z4addTiPfS__param_1,
	.param .u64 .ptr .align 1 _Z4addTiPfS__param_2
)
{
	.reg .pred 	%p<7>;
	.reg .b32 	%r<27>;
	.reg .b32 	%f<16>;
	.reg .b64 	%rd<24>;

	ld.param.u32 	%r11, [_Z4addTiPfS__param_0];
	ld.param.u64 	%rd7, [_Z4addTiPfS__param_1];
	ld.param.u64 	%rd8, [_Z4addTiPfS__param_2];
	cvta.to.global.u64 	%rd1, %rd8;
	cvta.to.global.u64 	%rd2, %rd7;
	mov.u32 	%r26, %tid.x;
	mov.u32 	%r2, %ntid.x;
	setp.ge.s32 	%p1, %r26, %r11;
	@%p1 bra 	$L__BB1_6;
	add.s32 	%r12, %r26, %r2;
	max.u32 	%r13, %r11, %r12;
	setp.lt.u32 	%p2, %r12, %r11;
	selp.u32 	%r14, 1, 0, %p2;
	add.s32 	%r15, %r12, %r14;
	sub.s32 	%r16, %r13, %r15;
	div.u32 	%r17, %r16, %r2;
	add.s32 	%r3, %r17, %r14;
	and.b32  	%r18, %r3, 3;
	setp.eq.s32 	%p3, %r18, 3;
	@%p3 bra 	$L__BB1_4;
	add.s32 	%r19, %r3, 1;
	and.b32  	%r20, %r19, 3;
	mul.wide.u32 	%rd23, %r26, 4;
	mul.wide.u32 	%rd4, %r2, 4;
	neg.s32 	%r24, %r20;
	mad.lo.s32 	%r26, %r2, %r20, %r26;
$L__BB1_3:
	.pragma "nounroll";
	add.s64 	%rd9, %rd2, %rd23;
	ld.global.f32 	%f1, [%rd9];
	add.s64 	%rd10, %rd1, %rd23;
	ld.global.f32 	%f2, [%rd10];
	add.f32 	%f3, %f1, %f2;
	st.global.f32 	[%rd10], %f3;
	add.s64 	%rd23, %rd23, %rd4;
	add.s32 	%r24, %r24, 1;
	setp.ne.s32 	%p4, %r24, 0;
	@%p4 bra 	$L__BB1_3;
$L__BB1_4:
	setp.lt.u32 	%p5, %r3, 3;
	@%p5 bra 	$L__BB1_6;
$L__BB1_5:
	mul.wide.u32 	%rd11, %r26, 4;
	add.s64 	%rd12, %rd2, %rd11;
	ld.global.f32 	%f4, [%rd12];
	add.s64 	%rd13, %rd1, %rd11;
	ld.global.f32 	%f5, [%rd13];
	add.f32 	%f6, %f4, %f5;
	st.global.f32 	[%rd13], %f6;
	add.s32 	%r21, %r26, %r2;
	mul.wide.u32 	%rd14, %r21, 4;
	add.s64 	%rd15, %rd2, %rd14;
	ld.global.f32 	%f7, [%rd15];
	add.s64 	%rd16, %rd1, %rd14;
	ld.global.f32 	%f8, [%rd16];
	add.f32 	%f9, %f7, %f8;
	st.global.f32 	[%rd16], %f9;
	add.s32 	%r22, %r21, %r2;
	mul.wide.u32 	%rd17, %r22, 4;
	add.s64 	%rd18, %rd2, %rd17;
	ld.global.f32 	%f10, [%rd18];
	add.s64 	%rd19, %rd1, %rd17;
	ld.global.f32 	%f11, [%rd19];
	add.f32 	%f12, %f10, %f11;
	st.global.f32 	[%rd19], %f12;
	add.s32 	%r23, %r22, %r2;
	mul.wide.u32 	%rd20, %r23, 4;
	add.s64 	%rd21, %rd2, %rd20;
	ld.global.f32 	%f13, [%rd21];
	add.s64 	%rd22, %rd1, %rd20;
	ld.global.f32 	%f14, [%rd22];
	add.f32 	%f15, %f13, %f14;
	st.global.f32 	[%rd22], %f15;
	add.s32 	%r26, %r23, %r2;
	setp.lt.s32 	%p6, %r26, %r11;
	@%p6 bra 	$L__BB1_5;
$L__BB1_6:
	ret;

}
	// .globl	_Z5addBTiPfS_
.visible .entry _Z5addBTiPfS_(
	.param .u32 _Z5addBTiPfS__param_0,
	.param .u64 .ptr .align 1 _Z5addBTiPfS__param_1,
	.param .u64 .ptr .align 1 _Z5addBTiPfS__param_2
)
{
	.reg .pred 	%p<7>;
	.reg .b32 	%r<31>;
	.reg .b32 	%f<16>;
	.reg .b64 	%rd<18>;

	ld.param.u32 	%r12, [_Z5addBTiPfS__param_0];
	ld.param.u64 	%rd3, [_Z5addBTiPfS__param_1];
	ld.param.u64 	%rd4, [_Z5addBTiPfS__param_2];
	cvta.to.global.u64 	%rd1, %rd4;
	cvta.to.global.u64 	%rd2, %rd3;
	mov.u32 	%r13, %ctaid.x;
	mov.u32 	%r14, %ntid.x;
	mov.u32 	%r15, %tid.x;
	mad.lo.s32 	%r29, %r13, %r14, %r15;
	mov.u32 	%r16, %nctaid.x;
	mul.lo.s32 	%r2, %r14, %r16;
	setp.ge.s32 	%p1, %r29, %r12;
	@%p1 bra 	$L__BB2_7;
	add.s32 	%r17, %r29, %r2;
	max.s32 	%r18, %r12, %r17;
	setp.lt.s32 	%p2, %r17, %r12;
	selp.u32 	%r19, 1, 0, %p2;
	add.s32 	%r20, %r17, %r19;
	sub.s32 	%r21, %r18, %r20;
	div.u32 	%r22, %r21, %r2;
	add.s32 	%r3, %r22, %r19;
	and.b32  	%r23, %r3, 3;
	setp.eq.s32 	%p3, %r23, 3;
	@%p3 bra 	$L__BB2_4;
	add.s32 	%r24, %r3, 1;
	and.b32  	%r25, %r24, 3;
	neg.s32 	%r27, %r25;
$L__BB2_3:
	.pragma "nounroll";
	mul.wide.s32 	%rd5, %r29, 4;
	add.s64 	%rd6, %rd1, %rd5;
	add.s64 	%rd7, %rd2, %rd5;
	ld.global.f32 	%f1, [%rd7];
	ld.global.f32 	%f2, [%rd6];
	add.f32 	%f3, %f1, %f2;
	st.global.f32 	[%rd6], %f3;
	add.s32 	%r29, %r29, %r2;
	add.s32 	%r27, %r27, 1;
	setp.ne.s32 	%p4, %r27, 0;
	@%p4 bra 	$L__BB2_3;
$L__BB2_4:
	setp.lt.u32 	%p5, %r3, 3;
	@%p5 bra 	$L__BB2_7;
	mul.wide.s32 	%rd11, %r2, 4;
	shl.b32 	%r26, %r2, 2;
$L__BB2_6:
	mul.wide.s32 	%rd8, %r29, 4;
	add.s64 	%rd9, %rd2, %rd8;
	ld.global.f32 	%f4, [%rd9];
	add.s64 	%rd10, %rd1, %rd8;
	ld.global.f32 	%f5, [%rd10];
	add.f32 	%f6, %f4, %f5;
	st.global.f32 	[%rd10], %f6;
	add.s64 	%rd12, %rd9, %rd11;
	ld.global.f32 	%f7, [%rd12];
	add.s64 	%rd13, %rd10, %rd11;
	ld.global.f32 	%f8, [%rd13];
	add.f32 	%f9, %f7, %f8;
	st.global.f32 	[%rd13], %f9;
	add.s64 	%rd14, %rd12, %rd11;
	ld.global.f32 	%f10, [%rd14];
	add.s64 	%rd15, %rd13, %rd11;
	ld.global.f32 	%f11, [%rd15];
	add.f32 	%f12, %f10, %f11;
	st.global.f32 	[%rd15], %f12;
	add.s64 	%rd16, %rd14, %rd11;
	ld.global.f32 	%f13, [%rd16];
	add.s64 	%rd17, %rd15, %rd11;
	ld.global.f32 	%f14, [%rd17];
	add.f32 	%f15, %f13, %f14;
	st.global.f32 	[%rd17], %f15;
	add.s32 	%r29, %r26, %r29;
	setp.lt.s32 	%p6, %r29, %r12;
	@%p6 bra 	$L__BB2_6;
$L__BB2_7:
	ret;

}


// ===== COMPILED SASS (sm_100) =====

	.target	sm_100

	.elftype	@"ET_EXEC"


//--------------------- .note.nv.tkinfo           --------------------------
	.section	.note.nv.tkinfo,"",@"SHT_NOTE"
	.sectionflags	@"SHF_NOTE_NV_TKINFO"
	.tkinfo
        /*0018*/ 	.word	0x00000002
        /*0030*/ 	.string	""
        /*0030*/ 	.string	"ptxas"
        /*0030*/ 	.string	"Cuda compilation tools, release 13.0, V13.0.88"
        /*0030*/ 	.string	"Build cuda_13.0.r13.0/compiler.36424714_0"
        /*0030*/ 	.string	"-arch sm_100 -m 64 "



//--------------------- .note.nv.cuinfo           --------------------------
	.section	.note.nv.cuinfo,"",@"SHT_NOTE"
	.sectionflags	@"SHF_NOTE_NV_CUINFO"
        /*0018*/ 	.short	0x0002
        /*001a*/ 	.short	0x0064
        /*001c*/ 	.short	0x0082
	.zero		2


//--------------------- .nv.info                  --------------------------
	.section	.nv.info,"",@"SHT_CUDA_INFO"
	.align	4


	//----- nvinfo : EIATTR_REGCOUNT
	.align		4
        /*0000*/ 	.byte	0x04, 0x2f
        /*0002*/ 	.short	(.L_1 - .L_0)
	.align		4
.L_0:
        /*0004*/ 	.word	index@(_Z3addiPfS_)
        /*0008*/ 	.word	0x00000012


	//----- nvinfo : EIATTR_FRAME_SIZE
	.align		4
.L_1:
        /*000c*/ 	.byte	0x04, 0x11
        /*000e*/ 	.short	(.L_3 - .L_2)
	.align		4
.L_2:
        /*0010*/ 	.word	index@(_Z3addiPfS_)
        /*0014*/ 	.word	0x00000000


	//----- nvinfo : EIATTR_REGCOUNT
	.align		4
.L_3:
        /*0018*/ 	.byte	0x04, 0x2f
        /*001a*/ 	.short	(.L_5 - .L_4)
	.align		4
.L_4:
        /*001c*/ 	.word	index@(_Z4addTiPfS_)
        /*0020*/ 	.word	0x0000001a


	//----- nvinfo : EIATTR_FRAME_SIZE
	.align		4
.L_5:
        /*0024*/ 	.byte	0x04, 0x11
        /*0026*/ 	.short	(.L_7 - .L_6)
	.align		4
.L_6:
        /*0028*/ 	.word	index@(_Z4addTiPfS_)
        /*002c*/ 	.word	0x00000000


	//----- nvinfo : EIATTR_REGCOUNT
	.align		4
.L_7:
        /*0030*/ 	.byte	0x04, 0x2f
        /*0032*/ 	.short	(.L_9 - .L_8)
	.align		4
.L_8:
        /*0034*/ 	.word	index@(_Z5addBTiPfS_)
        /*0038*/ 	.word	0x00000018


	//----- nvinfo : EIATTR_FRAME_SIZE
	.align		4
.L_9:
        /*003c*/ 	.byte	0x04, 0x11
        /*003e*/ 	.short	(.L_11 - .L_10)
	.align		4
.L_10:
        /*0040*/ 	.word	index@(_Z5addBTiPfS_)
        /*0044*/ 	.word	0x00000000


	//----- nvinfo : EIATTR_MIN_STACK_SIZE
	.align		4
.L_11:
        /*0048*/ 	.byte	0x04, 0x12
        /*004a*/ 	.short	(.L_13 - .L_12)
	.align		4
.L_12:
        /*004c*/ 	.word	index@(_Z5addBTiPfS_)
        /*0050*/ 	.word	0x00000000


	//----- nvinfo : EIATTR_MIN_STACK_SIZE
	.align		4
.L_13:
        /*0054*/ 	.byte	0x04, 0x12
        /*0056*/ 	.short	(.L_15 - .L_14)
	.align		4
.L_14:
        /*0058*/ 	.word	index@(_Z4addTiPfS_)
        /*005c*/ 	.word	0x00000000


	//----- nvinfo : EIATTR_MIN_STACK_SIZE
	.align		4
.L_15:
        /*0060*/ 	.byte	0x04, 0x12
        /*0062*/ 	.short	(.L_17 - .L_16)
	.align		4
.L_16:
        /*0064*/ 	.word	index@(_Z3addiPfS_)
        /*0068*/ 	.word	0x00000000
.L_17:


//--------------------- .nv.compat                --------------------------
	.section	.nv.compat,"",@"SHT_CUDA_COMPAT_INFO"
	.align	4
        /*0000*/ 	.byte	0x02, 0x09, 0x00, 0x00, 0x02, 0x02, 0x01, 0x00, 0x02, 0x05, 0x05, 0x00, 0x03, 0x07, 0x01, 0x01
        /*0010*/ 	.byte	0x02, 0x03, 0x00, 0x00, 0x02, 0x06, 0x01, 0x00, 0x04, 0x0b, 0x08, 0x00, 0x09, 0x00, 0x00, 0x00
        /*0020*/ 	.byte	0x00, 0x00, 0x00, 0x00


//--------------------- .nv.info._Z5addBTiPfS_    --------------------------
	.section	.nv.info._Z5addBTiPfS_,"",@"SHT_CUDA_INFO"
	.sectionflags	@""
	.align	4


	//----- nvinfo : EIATTR_CUDA_API_VERSION
	.align		4
        /*0000*/ 	.byte	0x04, 0x37
        /*0002*/ 	.short	(.L_19 - .L_18)
.L_18:
        /*0004*/ 	.word	0x00000082


	//----- nvinfo : EIATTR_KPARAM_INFO
	.align		4
.L_19:
        /*0008*/ 	.byte	0x04, 0x17
        /*000a*/ 	.short	(.L_21 - .L_20)
.L_20:
        /*000c*/ 	.word	0x00000000
        /*0010*/ 	.short	0x0002
        /*0012*/ 	.short	0x0010
        /*0014*/ 	.byte	0x00, 0xf5, 0x21, 0x00


	//----- nvinfo : EIATTR_KPARAM_INFO
	.align		4
.L_21:
        /*0018*/ 	.byte	0x04, 0x17
        /*001a*/ 	.short	(.L_23 - .L_22)
.L_22:
        /*001c*/ 	.word	0x00000000
        /*0020*/ 	.short	0x0001
        /*0022*/ 	.short	0x0008
        /*0024*/ 	.byte	0x00, 0xf5, 0x21, 0x00


	//----- nvinfo : EIATTR_KPARAM_INFO
	.align		4
.L_23:
        /*0028*/ 	.byte	0x04, 0x17
        /*002a*/ 	.short	(.L_25 - .L_24)
.L_24:
        /*002c*/ 	.word	0x00000000
        /*0030*/ 	.short	0x0000
        /*0032*/ 	.short	0x0000
        /*0034*/ 	.byte	0x00, 0xf0, 0x11, 0x00


	//----- nvinfo : EIATTR_SPARSE_MMA_MASK
	.align		4
.L_25:
        /*0038*/ 	.byte	0x03, 0x50
        /*003a*/ 	.short	0x0000


	//----- nvinfo : EIATTR_MAXREG_COUNT
	.align		4
        /*003c*/ 	.byte	0x03, 0x1b
        /*003e*/ 	.short	0x00ff


	//----- nvinfo : EIATTR_MERCURY_ISA_VERSION
	.align		4
        /*0040*/ 	.byte	0x03, 0x5f
        /*0042*/ 	.short	0x0101


	//----- nvinfo : EIATTR_VRC_CTA_INIT_COUNT
	.align		4
        /*0044*/ 	.byte	0x02, 0x4a
	.zero		1
	.zero		1


	//----- nvinfo : EIATTR_EXIT_INSTR_OFFSETS
	.align		4
        /*0048*/ 	.byte	0x04, 0x1c
        /*004a*/ 	.short	(.L_27 - .L_26)


	//   ....[0]....
.L_26:
        /*004c*/ 	.word	0x00000090


	//   ....[1]....
        /*0050*/ 	.word	0x00000380


	//   ....[2]....
        /*0054*/ 	.word	0x00000560


	//----- nvinfo : EIATTR_CRS_STACK_SIZE
	.align		4
.L_27:
        /*0058*/ 	.byte	0x04, 0x1e
        /*005a*/ 	.short	(.L_29 - .L_28)
.L_28:
        /*005c*/ 	.word	0x00000000


	//----- nvinfo : EIATTR_CBANK_PARAM_SIZE
	.align		4
.L_29:
        /*0060*/ 	.byte	0x03, 0x19
        /*0062*/ 	.short	0x0018


	//----- nvinfo : EIATTR_PARAM_CBANK
	.align		4
        /*0064*/ 	.byte	0x04, 0x0a
        /*0066*/ 	.short	(.L_31 - .L_30)
	.align		4
.L_30:
        /*0068*/ 	.word	index@(.nv.constant0._Z5addBTiPfS_)
        /*006c*/ 	.short	0x0380
        /*006e*/ 	.short	0x0018


	//----- nvinfo : EIATTR_SW_WAR
	.align		4
.L_31:
        /*0070*/ 	.byte	0x04, 0x36
        /*0072*/ 	.short	(.L_33 - .L_32)
.L_32:
        /*0074*/ 	.word	0x00000008
.L_33:


//--------------------- .nv.info._Z4addTiPfS_     --------------------------
	.section	.nv.info._Z4addTiPfS_,"",@"SHT_CUDA_INFO"
	.sectionflags	@""
	.align	4


	//----- nvinfo : EIATTR_CUDA_API_VERSION
	.align		4
        /*0000*/ 	.byte	0x04, 0x37
        /*0002*/ 	.short	(.L_35 - .L_34)
.L_34:
        /*0004*/ 	.word	0x00000082


	//----- nvinfo : EIATTR_KPARAM_INFO
	.align		4
.L_35:
        /*0008*/ 	.byte	0x04, 0x17
        /*000a*/ 	.short	(.L_37 - .L_36)
.L_36:
        /*000c*/ 	.word	0x00000000
        /*0010*/ 	.short	0x0002
        /*0012*/ 	.short	0x0010
        /*0014*/ 	.byte	0x00, 0xf5, 0x21, 0x00


	//----- nvinfo : EIATTR_KPARAM_INFO
	.align		4
.L_37:
        /*0018*/ 	.byte	0x04, 0x17
        /*001a*/ 	.short	(.L_39 - .L_38)
.L_38:
        /*001c*/ 	.word	0x00000000
        /*0020*/ 	.short	0x0001
        /*0022*/ 	.short	0x0008
        /*0024*/ 	.byte	0x00, 0xf5, 0x21, 0x00


	//----- nvinfo : EIATTR_KPARAM_INFO
	.align		4
.L_39:
        /*0028*/ 	.byte	0x04, 0x17
        /*002a*/ 	.short	(.L_41 - .L_40)
.L_40:
        /*002c*/ 	.word	0x00000000
        /*0030*/ 	.short	0x0000
        /*0032*/ 	.short	0x0000
        /*0034*/ 	.byte	0x00, 0xf0, 0x11, 0x00


	//----- nvinfo : EIATTR_SPARSE_MMA_MASK
	.align		4
.L_41:
        /*0038*/ 	.byte	0x03, 0x50
        /*003a*/ 	.short	0x0000


	//----- nvinfo : EIATTR_MAXREG_COUNT
	.align		4
        /*003c*/ 	.byte	0x03, 0x1b
        /*003e*/ 	.short	0x00ff


	//----- nvinfo : EIATTR_MERCURY_ISA_VERSION
	.align		4
        /*0040*/ 	.byte	0x03, 0x5f
        /*0042*/ 	.short	0x0101


	//----- nvinfo : EIATTR_VRC_CTA_INIT_COUNT
	.align		4
        /*0044*/ 	.byte	0x02, 0x4a
	.zero		1
	.zero		1


	//----- nvinfo : EIATTR_EXIT_INSTR_OFFSETS
	.align		4
        /*0048*/ 	.byte	0x04, 0x1c
        /*004a*/ 	.short	(.L_43 - .L_42)


	//   ....[0]....
.L_42:
        /*004c*/ 	.word	0x00000050


	//   ....[1]....
        /*0050*/ 	.word	0x00000380


	//   ....[2]....
        /*0054*/ 	.word	0x00000590


	//----- nvinfo : EIATTR_CRS_STACK_SIZE
	.align		4
.L_43:
        /*0058*/ 	.byte	0x04, 0x1e
        /*005a*/ 	.short	(.L_45 - .L_44)
.L_44:
        /*005c*/ 	.word	0x00000000


	//----- nvinfo : EIATTR_CBANK_PARAM_SIZE
	.align		4
.L_45:
        /*0060*/ 	.byte	0x03, 0x19
        /*0062*/ 	.short	0x0018


	//----- nvinfo : EIATTR_PARAM_CBANK
	.align		4
        /*0064*/ 	.byte	0x04, 0x0a
        /*0066*/ 	.short	(.L_47 - .L_46)
	.align		4
.L_46:
        /*0068*/ 	.word	index@(.nv.constant0._Z4addTiPfS_)
        /*006c*/ 	.short	0x0380
        /*006e*/ 	.short	0x0018


	//----- nvinfo : EIATTR_SW_WAR
	.align		4
.L_47:
        /*0070*/ 	.byte	0x04, 0x36
        /*0072*/ 	.short	(.L_49 - .L_48)
.L_48:
        /*0074*/ 	.word	0x00000008
.L_49:


//--------------------- .nv.info._Z3addiPfS_      --------------------------
	.section	.nv.info._Z3addiPfS_,"",@"SHT_CUDA_INFO"
	.sectionflags	@""
	.align	4


	//----- nvinfo : EIATTR_CUDA_API_VERSION
	.align		4
        /*0000*/ 	.byte	0x04, 0x37
        /*0002*/ 	.short	(.L_51 - .L_50)
.L_50:
        /*0004*/ 	.word	0x00000082


	//----- nvinfo : EIATTR_KPARAM_INFO
	.align		4
.L_51:
        /*0008*/ 	.byte	0x04, 0x17
        /*000a*/ 	.short	(.L_53 - .L_52)
.L_52:
        /*000c*/ 	.word	0x00000000
        /*0010*/ 	.short	0x0002
        /*0012*/ 	.short	0x0010
        /*0014*/ 	.byte	0x00, 0xf5, 0x21, 0x00


	//----- nvinfo : EIATTR_KPARAM_INFO
	.align		4
.L_53:
        /*0018*/ 	.byte	0x04, 0x17
        /*001a*/ 	.short	(.L_55 - .L_54)
.L_54:
        /*001c*/ 	.word	0x00000000
        /*0020*/ 	.short	0x0001
        /*0022*/ 	.short	0x0008
        /*0024*/ 	.byte	0x00, 0xf5, 0x21, 0x00


	//----- nvinfo : EIATTR_KPARAM_INFO
	.align		4
.L_55:
        /*0028*/ 	.byte	0x04, 0x17
        /*002a*/ 	.short	(.L_57 - .L_56)
.L_56:
        /*002c*/ 	.word	0x00000000
        /*0030*/ 	.short	0x0000
        /*0032*/ 	.short	0x0000
        /*0034*/ 	.byte	0x00, 0xf0, 0x11, 0x00


	//----- nvinfo : EIATTR_SPARSE_MMA_MASK
	.align		4
.L_57:
        /*0038*/ 	.byte	0x03, 0x50
        /*003a*/ 	.short	0x0000


	//----- nvinfo : EIATTR_MAXREG_COUNT
	.align		4
        /*003c*/ 	.byte	0x03, 0x1b
        /*003e*/ 	.short	0x00ff


	//----- nvinfo : EIATTR_MERCURY_ISA_VERSION
	.align		4
        /*0040*/ 	.byte	0x03, 0x5f
        /*0042*/ 	.short	0x0101


	//----- nvinfo : EIATTR_VRC_CTA_INIT_COUNT
	.align		4
        /*0044*/ 	.byte	0x02, 0x4a
	.zero		1
	.zero		1


	//----- nvinfo : EIATTR_EXIT_INSTR_OFFSETS
	.align		4
        /*0048*/ 	.byte	0x04, 0x1c
        /*004a*/ 	.short	(.L_59 - .L_58)


	//   ....[0]....
.L_58:
        /*004c*/ 	.word	0x00000030


	//   ....[1]....
        /*0050*/ 	.word	0x00000600


	//   ....[2]....
        /*0054*/ 	.word	0x000008a0


	//   ....[3]....
        /*0058*/ 	.word	0x00000a40


	//   ....[4]....
        /*005c*/ 	.word	0x00000b90


	//----- nvinfo : EIATTR_CBANK_PARAM_SIZE
	.align		4
.L_59:
        /*0060*/ 	.byte	0x03, 0x19
        /*0062*/ 	.short	0x0018


	//----- nvinfo : EIATTR_PARAM_CBANK
	.align		4
        /*0064*/ 	.byte	0x04, 0x0a
        /*0066*/ 	.short	(.L_61 - .L_60)
	.align		4
.L_60:
        /*0068*/ 	.word	index@(.nv.constant0._Z3addiPfS_)
        /*006c*/ 	.short	0x0380
        /*006e*/ 	.short	0x0018


	//----- nvinfo : EIATTR_SW_WAR
	.align		4
.L_61:
        /*0070*/ 	.byte	0x04, 0x36
        /*0072*/ 	.short	(.L_63 - .L_62)
.L_62:
        /*0074*/ 	.word	0x00000008
.L_63:


//--------------------- .nv.callgraph             --------------------------
	.section	.nv.callgraph,"",@"SHT_CUDA_CALLGRAPH"
	.align	4
	.sectionentsize	8
	.align		4
        /*0000*/ 	.word	0x00000000
	.align		4
        /*0004*/ 	.word	0xffffffff
	.align		4
        /*0008*/ 	.word	0x00000000
	.align		4
        /*000c*/ 	.word	0xfffffffe
	.align		4
        /*0010*/ 	.word	0x00000000
	.align		4
        /*0014*/ 	.word	0xfffffffd
	.align		4
        /*0018*/ 	.word	0x00000000
	.align		4
        /*001c*/ 	.word	0xfffffffc


//--------------------- .text._Z5addBTiPfS_       --------------------------
	.section	.text._Z5addBTiPfS_,"ax",@progbits
	.align	128
        .global         _Z5addBTiPfS_
        .type           _Z5addBTiPfS_,@function
        .size           _Z5addBTiPfS_,(.L_x_16 - _Z5addBTiPfS_)
        .other          _Z5addBTiPfS_,@"STO_CUDA_ENTRY STV_DEFAULT"
_Z5addBTiPfS_:
.text._Z5addBTiPfS_:
[----:B------:R-:W-:Y:S01]  /*0000*/  LDC R1, c[0x0][0x37c] ;  /* 0x0000df00ff017b82 */ /* 0x000fe20000000800 */
[----:B------:R-:W0:Y:S07]  /*0010*/  S2R R3, SR_TID.X ;  /* 0x0000000000037919 */ /* 0x000e2e0000002100 */
[----:B------:R-:W0:Y:S01]  /*0020*/  S2UR UR4, SR_CTAID.X ;  /* 0x00000000000479c3 */ /* 0x000e220000002500 */
[----:B------:R-:W1:Y:S07]  /*0030*/  LDCU UR6, c[0x0][0x380] ;  /* 0x00007000ff0677ac */ /* 0x000e6e0008000800 */
[----:B------:R-:W0:Y:S01]  /*0040*/  LDC R0, c[0x0][0x360] ;  /* 0x0000d800ff007b82 */ /* 0x000e220000000800 */
[----:B------:R-:W2:Y:S01]  /*0050*/  LDCU UR5, c[0x0][0x370] ;  /* 0x00006e00ff0577ac */ /* 0x000ea20008000800 */
[----:B0-----:R-:W-:-:S02]  /*0060*/  IMAD R3, R0, UR4, R3 ;  /* 0x0000000400037c24 */ /* 0x001fc4000f8e0203 */
[----:B--2---:R-:W-:-:S03]  /*0070*/  IMAD R0, R0, UR5, RZ ;  /* 0x0000000500007c24 */ /* 0x004fc6000f8e02ff */
[----:B-1----:R-:W-:-:S13]  /*0080*/  ISETP.GE.AND P0, PT, R3, UR6, PT ;  /* 0x0000000603007c0c */ /* 0x002fda000bf06270 */
[----:B------:R-:W-:Y:S05]  /*0090*/  @P0 EXIT ;  /* 0x000000000000094d */ /* 0x000fea0003800000 */
[----:B------:R-:W0:Y:S01]  /*00a0*/  I2F.U32.RP R8, R0 ;  /* 0x0000000000087306 */ /* 0x000e220000209000 */
[C---:B------:R-:W-:Y:S01]  /*00b0*/  IMAD.IADD R2, R0.reuse, 0x1, R3 ;  /* 0x0000000100027824 */ /* 0x040fe200078e0203 */
[----:B------:R-:W-:Y:S01]  /*00c0*/  IADD3 R9, PT, PT, RZ, -R0, RZ ;  /* 0x80000000ff097210 */ /* 0x000fe20007ffe0ff */
[----:B------:R-:W1:Y:S01]  /*00d0*/  LDCU.64 UR4, c[0x0][0x358] ;  /* 0x00006b00ff0477ac */ /* 0x000e620008000a00 */
[----:B------:R-:W-:Y:S01]  /*00e0*/  ISETP.NE.U32.AND P2, PT, R0, RZ, PT ;  /* 0x000000ff0000720c */ /* 0x000fe20003f45070 */
[----:B------:R-:W-:Y:S01]  /*00f0*/  BSSY.RECONVERGENT B0, `(.L_x_0) ;  /* 0x0000028000007945 */ /* 0x000fe20003800200 */
[C---:B------:R-:W-:Y:S02]  /*0100*/  ISETP.GE.AND P0, PT, R2.reuse, UR6, PT ;  /* 0x0000000602007c0c */ /* 0x040fe4000bf06270 */
[----:B------:R-:W-:Y:S02]  /*0110*/  VIMNMX R7, PT, PT, R2, UR6, !PT ;  /* 0x0000000602077c48 */ /* 0x000fe4000ffe0100 */
[----:B------:R-:W-:-:S04]  /*0120*/  SEL R6, RZ, 0x1, P0 ;  /* 0x00000001ff067807 */ /* 0x000fc80000000000 */
[----:B------:R-:W-:Y:S01]  /*0130*/  IADD3 R7, PT, PT, R7, -R2, -R6 ;  /* 0x8000000207077210 */ /* 0x000fe20007ffe806 */
[----:B0-----:R-:W0:Y:S02]  /*0140*/  MUFU.RCP R8, R8 ;  /* 0x0000000800087308 */ /* 0x001e240000001000 */
[----:B0-----:R-:W-:-:S06]  /*0150*/  IADD3 R4, PT, PT, R8, 0xffffffe, RZ ;  /* 0x0ffffffe08047810 */ /* 0x001fcc0007ffe0ff */
[----:B------:R0:W2:Y:S02]  /*0160*/  F2I.FTZ.U32.TRUNC.NTZ R5, R4 ;  /* 0x0000000400057305 */ /* 0x0000a4000021f000 */
[----:B0-----:R-:W-:Y:S02]  /*0170*/  HFMA2 R4, -RZ, RZ, 0, 0 ;  /* 0x00000000ff047431 */ /* 0x001fe400000001ff */
[----:B--2---:R-:W-:-:S04]  /*0180*/  IMAD R9, R9, R5, RZ ;  /* 0x0000000509097224 */ /* 0x004fc800078e02ff */
[----:B------:R-:W-:-:S06]  /*0190*/  IMAD.HI.U32 R8, R5, R9, R4 ;  /* 0x0000000905087227 */ /* 0x000fcc00078e0004 */
[----:B------:R-:W-:-:S05]  /*01a0*/  IMAD.HI.U32 R5, R8, R7, RZ ;  /* 0x0000000708057227 */ /* 0x000fca00078e00ff */
[----:B------:R-:W-:-:S05]  /*01b0*/  IADD3 R2, PT, PT, -R5, RZ, RZ ;  /* 0x000000ff05027210 */ /* 0x000fca0007ffe1ff */
[----:B------:R-:W-:-:S05]  /*01c0*/  IMAD R7, R0, R2, R7 ;  /* 0x0000000200077224 */ /* 0x000fca00078e0207 */
[----:B------:R-:W-:-:S13]  /*01d0*/  ISETP.GE.U32.AND P0, PT, R7, R0, PT ;  /* 0x000000000700720c */ /* 0x000fda0003f06070 */
[----:B------:R-:W-:Y:S01]  /*01e0*/  @P0 IMAD.IADD R7, R7, 0x1, -R0 ;  /* 0x0000000107070824 */ /* 0x000fe200078e0a00 */
[----:B------:R-:W-:-:S04]  /*01f0*/  @P0 IADD3 R5, PT, PT, R5, 0x1, RZ ;  /* 0x0000000105050810 */ /* 0x000fc80007ffe0ff */
[----:B------:R-:W-:-:S13]  /*0200*/  ISETP.GE.U32.AND P1, PT, R7, R0, PT ;  /* 0x000000000700720c */ /* 0x000fda0003f26070 */
[----:B------:R-:W-:Y:S02]  /*0210*/  @P1 IADD3 R5, PT, PT, R5, 0x1, RZ ;  /* 0x0000000105051810 */ /* 0x000fe40007ffe0ff */
[----:B------:R-:W-:-:S05]  /*0220*/  @!P2 LOP3.LUT R5, RZ, R0, RZ, 0x33, !PT ;  /* 0x00000000ff05a212 */ /* 0x000fca00078e33ff */
[----:B------:R-:W-:-:S05]  /*0230*/  IMAD.IADD R2, R6, 0x1, R5 ;  /* 0x0000000106027824 */ /* 0x000fca00078e0205 */
[C---:B------:R-:W-:Y:S02]  /*0240*/  LOP3.LUT R4, R2.reuse, 0x3, RZ, 0xc0, !PT ;  /* 0x0000000302047812 */ /* 0x040fe400078ec0ff */
[----:B------:R-:W-:Y:S02]  /*0250*/  ISETP.GE.U32.AND P1, PT, R2, 0x3, PT ;  /* 0x000000030200780c */ /* 0x000fe40003f26070 */
[----:B------:R-:W-:-:S13]  /*0260*/  ISETP.NE.AND P0, PT, R4, 0x3, PT ;  /* 0x000000030400780c */ /* 0x000fda0003f05270 */
[----:B-1----:R-:W-:Y:S05]  /*0270*/  @!P0 BRA `(.L_x_1) ;  /* 0x00000000003c8947 */ /* 0x002fea0003800000 */
[----:B------:R-:W0:Y:S01]  /*0280*/  LDC.64 R8, c[0x0][0x390] ;  /* 0x0000e400ff087b82 */ /* 0x000e220000000a00 */
[----:B------:R-:W-:-:S04]  /*0290*/  IADD3 R2, PT, PT, R2, 0x1, RZ ;  /* 0x0000000102027810 */ /* 0x000fc80007ffe0ff */
[----:B------:R-:W-:-:S03]  /*02a0*/  LOP3.LUT R2, R2, 0x3, RZ, 0xc0, !PT ;  /* 0x0000000302027812 */ /* 0x000fc600078ec0ff */
[----:B------:R-:W1:Y:S01]  /*02b0*/  LDC.64 R10, c[0x0][0x388] ;  /* 0x0000e200ff0a7b82 */ /* 0x000e620000000a00 */
[----:B------:R-:W-:-:S07]  /*02c0*/  IADD3 R2, PT, PT, -R2, RZ, RZ ;  /* 0x000000ff02027210 */ /* 0x000fce0007ffe1ff */
.L_x_2:
[----:B-1----:R-:W-:-:S04]  /*02d0*/  IMAD.WIDE R6, R3, 0x4, R10 ;  /* 0x0000000403067825 */ /* 0x002fc800078e020a */
[----:B0-2---:R-:W-:Y:S02]  /*02e0*/  IMAD.WIDE R4, R3, 0x4, R8 ;  /* 0x0000000403047825 */ /* 0x005fe400078e0208 */
[----:B------:R-:W2:Y:S04]  /*02f0*/  LDG.E R6, desc[UR4][R6.64] ;  /* 0x0000000406067981 */ /* 0x000ea8000c1e1900 */
[----:B------:R-:W2:Y:S01]  /*0300*/  LDG.E R13, desc[UR4][R4.64] ;  /* 0x00000004040d7981 */ /* 0x000ea2000c1e1900 */
[----:B------:R-:W-:Y:S01]  /*0310*/  VIADD R2, R2, 0x1 ;  /* 0x0000000102027836 */ /* 0x000fe20000000000 */
[----:B------:R-:W-:-:S04]  /*0320*/  IADD3 R3, PT, PT, R0, R3, RZ ;  /* 0x0000000300037210 */ /* 0x000fc80007ffe0ff */
[----:B------:R-:W-:Y:S01]  /*0330*/  ISETP.NE.AND P0, PT, R2, RZ, PT ;  /* 0x000000ff0200720c */ /* 0x000fe20003f05270 */
[----:B--2---:R-:W-:-:S05]  /*0340*/  FADD R13, R6, R13 ;  /* 0x0000000d060d7221 */ /* 0x004fca0000000000 */
[----:B------:R2:W-:Y:S07]  /*0350*/  STG.E desc[UR4][R4.64], R13 ;  /* 0x0000000d04007986 */ /* 0x0005ee000c101904 */
[----:B------:R-:W-:Y:S05]  /*0360*/  @P0 BRA `(.L_x_2) ;  /* 0xfffffffc00d80947 */ /* 0x000fea000383ffff */
.L_x_1:
[----:B------:R-:W-:Y:S05]  /*0370*/  BSYNC.RECONVERGENT B0 ;  /* 0x0000000000007941 */ /* 0x000fea0003800200 */
.L_x_0:
[----:B------:R-:W-:Y:S05]  /*0380*/  @!P1 EXIT ;  /* 0x000000000000994d */ /* 0x000fea0003800000 */
.L_x_3:
[----:B-12---:R-:W0:Y:S08]  /*0390*/  LDC.64 R4, c[0x0][0x388] ;  /* 0x0000e200ff047b82 */ /* 0x006e300000000a00 */
[----:B------:R-:W1:Y:S01]  /*03a0*/  LDC.64 R6, c[0x0][0x390] ;  /* 0x0000e400ff067b82 */ /* 0x000e620000000a00 */
[----:B0-----:R-:W-:-:S05]  /*03b0*/  IMAD.WIDE R12, R3, 0x4, R4 ;  /* 0x00000004030c7825 */ /* 0x001fca00078e0204 */
[----:B------:R-:W2:Y:S01]  /*03c0*/  LDG.E R2, desc[UR4][R12.64] ;  /* 0x000000040c027981 */ /* 0x000ea2000c1e1900 */
[----:B-1----:R-:W-:-:S05]  /*03d0*/  IMAD.WIDE R14, R3, 0x4, R6 ;  /* 0x00000004030e7825 */ /* 0x002fca00078e0206 */
[----:B------:R-:W2:Y:S01]  /*03e0*/  LDG.E R5, desc[UR4][R14.64] ;  /* 0x000000040e057981 */ /* 0x000ea2000c1e1900 */
[----:B------:R-:W-:-:S04]  /*03f0*/  IMAD.WIDE R6, R0, 0x4, R14 ;  /* 0x0000000400067825 */ /* 0x000fc800078e020e */
[----:B--2---:R-:W-:Y:S01]  /*0400*/  FADD R17, R2, R5 ;  /* 0x0000000502117221 */ /* 0x004fe20000000000 */
[----:B------:R-:W-:-:S04]  /*0410*/  IMAD.WIDE R4, R0, 0x4, R12 ;  /* 0x0000000400047825 */ /* 0x000fc800078e020c */
[----:B------:R0:W-:Y:S04]  /*0420*/  STG.E desc[UR4][R14.64], R17 ;  /* 0x000000110e007986 */ /* 0x0001e8000c101904 */
[----:B------:R-:W2:Y:S04]  /*0430*/  LDG.E R2, desc[UR4][R4.64] ;  /* 0x0000000404027981 */ /* 0x000ea8000c1e1900 */
[----:B------:R-:W2:Y:S01]  /*0440*/  LDG.E R9, desc[UR4][R6.64] ;  /* 0x0000000406097981 */ /* 0x000ea2000c1e1900 */
[----:B------:R-:W-:-:S04]  /*0450*/  IMAD.WIDE R10, R0, 0x4, R6 ;  /* 0x00000004000a7825 */ /* 0x000fc800078e0206 */
[----:B--2---:R-:W-:Y:S01]  /*0460*/  FADD R19, R2, R9 ;  /* 0x0000000902137221 */ /* 0x004fe20000000000 */
[----:B------:R-:W-:-:S04]  /*0470*/  IMAD.WIDE R8, R0, 0x4, R4 ;  /* 0x0000000400087825 */ /* 0x000fc800078e0204 */
[----:B------:R1:W-:Y:S04]  /*0480*/  STG.E desc[UR4][R6.64], R19 ;  /* 0x0000001306007986 */ /* 0x0003e8000c101904 */
[----:B------:R-:W2:Y:S04]  /*0490*/  LDG.E R2, desc[UR4][R8.64] ;  /* 0x0000000408027981 */ /* 0x000ea8000c1e1900 */
[----:B------:R-:W2:Y:S01]  /*04a0*/  LDG.E R13, desc[UR4][R10.64] ;  /* 0x000000040a0d7981 */ /* 0x000ea2000c1e1900 */
[----:B0-----:R-:W-:-:S04]  /*04b0*/  IMAD.WIDE R14, R0, 0x4, R10 ;  /* 0x00000004000e7825 */ /* 0x001fc800078e020a */
[----:B--2---:R-:W-:Y:S01]  /*04c0*/  FADD R21, R2, R13 ;  /* 0x0000000d02157221 */ /* 0x004fe20000000000 */
[----:B------:R-:W-:-:S04]  /*04d0*/  IMAD.WIDE R12, R0, 0x4, R8 ;  /* 0x00000004000c7825 */ /* 0x000fc800078e0208 */
[----:B------:R1:W-:Y:S04]  /*04e0*/  STG.E desc[UR4][R10.64], R21 ;  /* 0x000000150a007986 */ /* 0x0003e8000c101904 */
[----:B------:R-:W2:Y:S04]  /*04f0*/  LDG.E R12, desc[UR4][R12.64] ;  /* 0x000000040c0c7981 */ /* 0x000ea8000c1e1900 */
[----:B------:R-:W2:Y:S01]  /*0500*/  LDG.E R5, desc[UR4][R14.64] ;  /* 0x000000040e057981 */ /* 0x000ea2000c1e1900 */
[----:B------:R-:W-:-:S04]  /*0510*/  LEA R3, R0, R3, 0x2 ;  /* 0x0000000300037211 */ /* 0x000fc800078e10ff */
[----:B------:R-:W-:Y:S01]  /*0520*/  ISETP.GE.AND P0, PT, R3, UR6, PT ;  /* 0x0000000603007c0c */ /* 0x000fe2000bf06270 */
[----:B--2---:R-:W-:-:S05]  /*0530*/  FADD R5, R12, R5 ;  /* 0x000000050c057221 */ /* 0x004fca0000000000 */
[----:B------:R1:W-:Y:S07]  /*0540*/  STG.E desc[UR4][R14.64], R5 ;  /* 0x000000050e007986 */ /* 0x0003ee000c101904 */
[----:B------:R-:W-:Y:S05]  /*0550*/  @!P0 BRA `(.L_x_3) ;  /* 0xfffffffc008c8947 */ /* 0x000fea000383ffff */
[----:B------:R-:W-:Y:S05]  /*0560*/  EXIT ;  /* 0x000000000000794d */ /* 0x000fea0003800000 */
.L_x_4:
[----:B------:R-:W-:-:S00]  /*0570*/  BRA `(.L_x_4) ;  /* 0xfffffffc00fc7947 */ /* 0x000fc0000383ffff */
[----:B------:R-:W-:-:S00]  /*0580*/  NOP ;  /* 0x0000000000007918 */ /* 0x000fc00000000000 */
[----:B------:R-:W-:-:S00]  /*0590*/  NOP ;  /* 0x0000000000007918 */ /* 0x000fc00000000000 */
[----:B------:R-:W-:-:S00]  /*05a0*/  NOP ;  /* 0x0000000000007918 */ /* 0x000fc00000000000 */
[----:B------:R-:W-:-:S00]  /*05b0*/  NOP ;  /* 0x0000000000007918 */ /* 0x000fc00000000000 */
[----:B------:R-:W-:-:S00]  /*05c0*/  NOP ;  /* 0x0000000000007918 */ /* 0x000fc00000000000 */
[----:B------:R-:W-:-:S00]  /*05d0*/  NOP ;  /* 0x0000000000007918 */ /* 0x000fc00000000000 */
[----:B------:R-:W-:-:S00]  /*05e0*/  NOP ;  /* 0x0000000000007918 */ /* 0x000fc00000000000 */
[----:B------:R-:W-:-:S00]  /*05f0*/  NOP ;  /* 0x0000000000007918 */ /* 0x000fc00000000000 */
.L_x_16:


//--------------------- .text._Z4addTiPfS_        --------------------------
	.section	.text._Z4addTiPfS_,"ax",@progbits
	.align	128
        .global         _Z4addTiPfS_
        .type           _Z4addTiPfS_,@function
        .size           _Z4addTiPfS_,(.L_x_17 - _Z4addTiPfS_)
        .other          _Z4addTiPfS_,@"STO_CUDA_ENTRY STV_DEFAULT"
_Z4addTiPfS_:
.text._Z4addTiPfS_:
[----:B------:R-:W-:Y:S01]  /*0000*/  LDC R1, c[0x0][0x37c] ;  /* 0x0000df00ff017b82 */ /* 0x000fe20000000800 */
[----:B------:R-:W0:Y:S01]  /*0010*/  S2R R3, SR_TID.X ;  /* 0x0000000000037919 */ /* 0x000e220000002100 */
[----:B------:R-:W0:Y:S06]  /*0020*/  LDCU UR6, c[0x0][0x380] ;  /* 0x00007000ff0677ac */ /* 0x000e2c0008000800 */
[----:B------:R-:W1:Y:S01]  /*0030*/  LDC R0, c[0x0][0x360] ;  /* 0x0000d800ff007b82 */ /* 0x000e620000000800 */
[----:B0-----:R-:W-:-:S13]  /*0040*/  ISETP.GE.AND P0, PT, R3, UR6, PT ;  /* 0x0000000603007c0c */ /* 0x001fda000bf06270 */
[----:B------:R-:W-:Y:S05]  /*0050*/  @P0 EXIT ;  /* 0x000000000000094d */ /* 0x000fea0003800000 */
[----:B-1----:R-:W0:Y:S01]  /*0060*/  I2F.U32.RP R8, R0 ;  /* 0x0000000000087306 */ /* 0x002e220000209000 */
[----:B------:R-:W-:Y:S01]  /*0070*/  IADD3 R2, PT, PT, R3, R0, RZ ;  /* 0x0000000003027210 */ /* 0x000fe20007ffe0ff */
[----:B------:R-:W1:Y:S01]  /*0080*/  LDCU.64 UR4, c[0x0][0x358] ;  /* 0x00006b00ff0477ac */ /* 0x000e620008000a00 */
[----:B------:R-:W-:Y:S01]  /*0090*/  ISETP.NE.U32.AND P2, PT, R0, RZ, PT ;  /* 0x000000ff0000720c */ /* 0x000fe20003f45070 */
[----:B------:R-:W-:Y:S01]  /*00a0*/  BSSY.RECONVERGENT B0, `(.L_x_5) ;  /* 0x000002d000007945 */ /* 0x000fe20003800200 */
[C---:B------:R-:W-:Y:S01]  /*00b0*/  ISETP.GE.U32.AND P0, PT, R2.reuse, UR6, PT ;  /* 0x0000000602007c0c */ /* 0x040fe2000bf06070 */
[----:B------:R-:W2:Y:S01]  /*00c0*/  LDCU.64 UR8, c[0x0][0x388] ;  /* 0x00007100ff0877ac */ /* 0x000ea20008000a00 */
[----:B------:R-:W-:Y:S02]  /*00d0*/  VIMNMX.U32 R7, PT, PT, R2, UR6, !PT ;  /* 0x0000000602077c48 */ /* 0x000fe4000ffe0000 */
[----:B------:R-:W-:Y:S01]  /*00e0*/  SEL R6, RZ, 0x1, P0 ;  /* 0x00000001ff067807 */ /* 0x000fe20000000000 */
[----:B------:R-:W3:Y:S03]  /*00f0*/  LDCU.64 UR10, c[0x0][0x390] ;  /* 0x00007200ff0a77ac */ /* 0x000ee60008000a00 */
[----:B------:R-:W-:Y:S01]  /*0100*/  IADD3 R7, PT, PT, R7, -R2, -R6 ;  /* 0x8000000207077210 */ /* 0x000fe20007ffe806 */
[----:B0-----:R-:W0:Y:S02]  /*0110*/  MUFU.RCP R8, R8 ;  /* 0x0000000800087308 */ /* 0x001e240000001000 */
[----:B0-----:R-:W-:-:S06]  /*0120*/  IADD3 R4, PT, PT, R8, 0xffffffe, RZ ;  /* 0x0ffffffe08047810 */ /* 0x001fcc0007ffe0ff */
[----:B------:R0:W4:Y:S02]  /*0130*/  F2I.FTZ.U32.TRUNC.NTZ R5, R4 ;  /* 0x0000000400057305 */ /* 0x000124000021f000 */
[----:B0-----:R-:W-:Y:S02]  /*0140*/  IMAD.MOV.U32 R4, RZ, RZ, RZ ;  /* 0x000000ffff047224 */ /* 0x001fe400078e00ff */
[----:B----4-:R-:W-:-:S04]  /*0150*/  IMAD.MOV R9, RZ, RZ, -R5 ;  /* 0x000000ffff097224 */ /* 0x010fc800078e0a05 */
[----:B------:R-:W-:-:S04]  /*0160*/  IMAD R9, R9, R0, RZ ;  /* 0x0000000009097224 */ /* 0x000fc800078e02ff */
        /* <DEDUP_REMOVED lines=8> */
[----:B------:R-:W-:Y:S01]  /*01f0*/  @P1 VIADD R5, R5, 0x1 ;  /* 0x0000000105051836 */ /* 0x000fe20000000000 */
[----:B------:R-:W-:-:S04]  /*0200*/  @!P2 LOP3.LUT R5, RZ, R0, RZ, 0x33, !PT ;  /* 0x00000000ff05a212 */ /* 0x000fc800078e33ff */
[----:B------:R-:W-:-:S04]  /*0210*/  IADD3 R2, PT, PT, R6, R5, RZ ;  /* 0x0000000506027210 */ /* 0x000fc80007ffe0ff */
[C---:B------:R-:W-:Y:S02]  /*0220*/  LOP3.LUT R4, R2.reuse, 0x3, RZ, 0xc0, !PT ;  /* 0x0000000302047812 */ /* 0x040fe400078ec0ff */
[----:B------:R-:W-:Y:S02]  /*0230*/  ISETP.GE.U32.AND P0, PT, R2, 0x3, PT ;  /* 0x000000030200780c */ /* 0x000fe40003f06070 */
[----:B------:R-:W-:-:S13]  /*0240*/  ISETP.NE.AND P1, PT, R4, 0x3, PT ;  /* 0x000000030400780c */ /* 0x000fda0003f25270 */
[----:B-123--:R-:W-:Y:S05]  /*0250*/  @!P1 BRA `(.L_x_6) ;  /* 0x0000000000449947 */ /* 0x00efea0003800000 */
[----:B------:R-:W-:Y:S02]  /*0260*/  VIADD R2, R2, 0x1 ;  /* 0x0000000102027836 */ /* 0x000fe40000000000 */
[----:B------:R-:W-:-:S03]  /*0270*/  IMAD.WIDE.U32 R4, R3, 0x4, RZ ;  /* 0x0000000403047825 */ /* 0x000fc600078e00ff */
[----:B------:R-:W-:-:S05]  /*0280*/  LOP3.LUT R2, R2, 0x3, RZ, 0xc0, !PT ;  /* 0x0000000302027812 */ /* 0x000fca00078ec0ff */
[C---:B------:R-:W-:Y:S01]  /*0290*/  IMAD R3, R2.reuse, R0, R3 ;  /* 0x0000000002037224 */ /* 0x040fe200078e0203 */
[----:B------:R-:W-:-:S07]  /*02a0*/  IADD3 R2, PT, PT, -R2, RZ, RZ ;  /* 0x000000ff02027210 */ /* 0x000fce0007ffe1ff */
.L_x_7:
[C---:B------:R-:W-:Y:S02]  /*02b0*/  IADD3 R8, P1, PT, R4.reuse, UR8, RZ ;  /* 0x0000000804087c10 */ /* 0x040fe4000ff3e0ff */
[----:B0-----:R-:W-:Y:S02]  /*02c0*/  IADD3 R6, P2, PT, R4, UR10, RZ ;  /* 0x0000000a04067c10 */ /* 0x001fe4000ff5e0ff */
[C---:B------:R-:W-:Y:S02]  /*02d0*/  IADD3.X R9, PT, PT, R5.reuse, UR9, RZ, P1, !PT ;  /* 0x0000000905097c10 */ /* 0x040fe40008ffe4ff */
[----:B------:R-:W-:-:S03]  /*02e0*/  IADD3.X R7, PT, PT, R5, UR11, RZ, P2, !PT ;  /* 0x0000000b05077c10 */ /* 0x000fc600097fe4ff */
[----:B------:R-:W2:Y:S04]  /*02f0*/  LDG.E R8, desc[UR4][R8.64] ;  /* 0x0000000408087981 */ /* 0x000ea8000c1e1900 */
[----:B------:R-:W2:Y:S01]  /*0300*/  LDG.E R11, desc[UR4][R6.64] ;  /* 0x00000004060b7981 */ /* 0x000ea2000c1e1900 */
[----:B------:R-:W-:Y:S02]  /*0310*/  VIADD R2, R2, 0x1 ;  /* 0x0000000102027836 */ /* 0x000fe40000000000 */
[----:B------:R-:W-:-:S03]  /*0320*/  IMAD.WIDE.U32 R4, R0, 0x4, R4 ;  /* 0x0000000400047825 */ /* 0x000fc600078e0004 */
[----:B------:R-:W-:Y:S01]  /*0330*/  ISETP.NE.AND P1, PT, R2, RZ, PT ;  /* 0x000000ff0200720c */ /* 0x000fe20003f25270 */
[----:B--2---:R-:W-:-:S05]  /*0340*/  FADD R11, R8, R11 ;  /* 0x0000000b080b7221 */ /* 0x004fca0000000000 */
[----:B------:R0:W-:Y:S07]  /*0350*/  STG.E desc[UR4][R6.64], R11 ;  /* 0x0000000b06007986 */ /* 0x0001ee000c101904 */
[----:B------:R-:W-:Y:S05]  /*0360*/  @P1 BRA `(.L_x_7) ;  /* 0xfffffffc00d01947 */ /* 0x000fea000383ffff */
.L_x_6:
[----:B------:R-:W-:Y:S05]  /*0370*/  BSYNC.RECONVERGENT B0 ;  /* 0x0000000000007941 */ /* 0x000fea0003800200 */
.L_x_5:
[----:B------:R-:W-:Y:S05]  /*0380*/  @!P0 EXIT ;  /* 0x000000000000894d */ /* 0x000fea0003800000 */
.L_x_8:
[----:B0-----:R-:W0:Y:S08]  /*0390*/  LDC.64 R6, c[0x0][0x388] ;  /* 0x0000e200ff067b82 */ /* 0x001e300000000a00 */
[----:B------:R-:W1:Y:S01]  /*03a0*/  LDC.64 R4, c[0x0][0x390] ;  /* 0x0000e400ff047b82 */ /* 0x000e620000000a00 */
[----:B0-----:R-:W-:-:S06]  /*03b0*/  IMAD.WIDE.U32 R8, R3, 0x4, R6 ;  /* 0x0000000403087825 */ /* 0x001fcc00078e0006 */
[----:B------:R-:W2:Y:S01]  /*03c0*/  LDG.E R8, desc[UR4][R8.64] ;  /* 0x0000000408087981 */ /* 0x000ea2000c1e1900 */
[----:B-1----:R-:W-:-:S05]  /*03d0*/  IMAD.WIDE.U32 R10, R3, 0x4, R4 ;  /* 0x00000004030a7825 */ /* 0x002fca00078e0004 */
[----:B------:R-:W2:Y:S01]  /*03e0*/  LDG.E R13, desc[UR4][R10.64] ;  /* 0x000000040a0d7981 */ /* 0x000ea2000c1e1900 */
[----:B------:R-:W-:-:S05]  /*03f0*/  IADD3 R15, PT, PT, R0, R3, RZ ;  /* 0x00000003000f7210 */ /* 0x000fca0007ffe0ff */
[----:B------:R-:W-:-:S04]  /*0400*/  IMAD.WIDE.U32 R2, R15, 0x4, R6 ;  /* 0x000000040f027825 */ /* 0x000fc800078e0006 */
[----:B--2---:R-:W-:Y:S01]  /*0410*/  FADD R17, R8, R13 ;  /* 0x0000000d08117221 */ /* 0x004fe20000000000 */
[----:B------:R-:W-:-:S04]  /*0420*/  IMAD.WIDE.U32 R12, R15, 0x4, R4 ;  /* 0x000000040f0c7825 */ /* 0x000fc800078e0004 */
[----:B------:R0:W-:Y:S04]  /*0430*/  STG.E desc[UR4][R10.64], R17 ;  /* 0x000000110a007986 */ /* 0x0001e8000c101904 */
[----:B------:R-:W2:Y:S04]  /*0440*/  LDG.E R2, desc[UR4][R2.64] ;  /* 0x0000000402027981 */ /* 0x000ea8000c1e1900 */
[----:B------:R-:W2:Y:S01]  /*0450*/  LDG.E R19, desc[UR4][R12.64] ;  /* 0x000000040c137981 */ /* 0x000ea2000c1e1900 */
[----:B------:R-:W-:-:S04]  /*0460*/  IMAD.IADD R21, R15, 0x1, R0 ;  /* 0x000000010f157824 */ /* 0x000fc800078e0200 */
[----:B------:R-:W-:-:S04]  /*0470*/  IMAD.WIDE.U32 R8, R21, 0x4, R6 ;  /* 0x0000000415087825 */ /* 0x000fc800078e0006 */
[----:B------:R-:W-:-:S04]  /*0480*/  IMAD.WIDE.U32 R14, R21, 0x4, R4 ;  /* 0x00000004150e7825 */ /* 0x000fc800078e0004 */
[----:B--2---:R-:W-:-:S05]  /*0490*/  FADD R19, R2, R19 ;  /* 0x0000001302137221 */ /* 0x004fca0000000000 */
[----:B------:R1:W-:Y:S04]  /*04a0*/  STG.E desc[UR4][R12.64], R19 ;  /* 0x000000130c007986 */ /* 0x0003e8000c101904 */
[----:B------:R-:W2:Y:S04]  /*04b0*/  LDG.E R8, desc[UR4][R8.64] ;  /* 0x0000000408087981 */ /* 0x000ea8000c1e1900 */
[----:B------:R-:W2:Y:S01]  /*04c0*/  LDG.E R23, desc[UR4][R14.64] ;  /* 0x000000040e177981 */ /* 0x000ea2000c1e1900 */
[----:B------:R-:W-:-:S05]  /*04d0*/  IADD3 R21, PT, PT, R21, R0, RZ ;  /* 0x0000000015157210 */ /* 0x000fca0007ffe0ff */
[----:B------:R-:W-:-:S04]  /*04e0*/  IMAD.WIDE.U32 R6, R21, 0x4, R6 ;  /* 0x0000000415067825 */ /* 0x000fc800078e0006 */
[----:B------:R-:W-:-:S04]  /*04f0*/  IMAD.WIDE.U32 R4, R21, 0x4, R4 ;  /* 0x0000000415047825 */ /* 0x000fc800078e0004 */
[----:B--2---:R-:W-:-:S05]  /*0500*/  FADD R23, R8, R23 ;  /* 0x0000001708177221 */ /* 0x004fca0000000000 */
[----:B------:R1:W-:Y:S04]  /*0510*/  STG.E desc[UR4][R14.64], R23 ;  /* 0x000000170e007986 */ /* 0x0003e8000c101904 */
[----:B------:R-:W0:Y:S04]  /*0520*/  LDG.E R6, desc[UR4][R6.64] ;  /* 0x0000000406067981 */ /* 0x000e28000c1e1900 */
[----:B------:R-:W0:Y:S02]  /*0530*/  LDG.E R3, desc[UR4][R4.64] ;  /* 0x0000000404037981 */ /* 0x000e24000c1e1900 */
[----:B0-----:R-:W-:Y:S01]  /*0540*/  FADD R11, R6, R3 ;  /* 0x00000003060b7221 */ /* 0x001fe20000000000 */
[----:B------:R-:W-:-:S04]  /*0550*/  IADD3 R3, PT, PT, R21, R0, RZ ;  /* 0x0000000015037210 */ /* 0x000fc80007ffe0ff */
[----:B------:R1:W-:Y:S01]  /*0560*/  STG.E desc[UR4][R4.64], R11 ;  /* 0x0000000b04007986 */ /* 0x0003e2000c101904 */
[----:B------:R-:W-:-:S13]  /*0570*/  ISETP.GE.AND P0, PT, R3, UR6, PT ;  /* 0x0000000603007c0c */ /* 0x000fda000bf06270 */
[----:B-1----:R-:W-:Y:S05]  /*0580*/  @!P0 BRA `(.L_x_8) ;  /* 0xfffffffc00808947 */ /* 0x002fea000383ffff */
[----:B------:R-:W-:Y:S05]  /*0590*/  EXIT ;  /* 0x000000000000794d */ /* 0x000fea0003800000 */
.L_x_9:
        /* <DEDUP_REMOVED lines=14> */
.L_x_17:


//--------------------- .text._Z3addiPfS_         --------------------------
	.section	.text._Z3addiPfS_,"ax",@progbits
	.align	128
        .global         _Z3addiPfS_
        .type           _Z3addiPfS_,@function
        .size           _Z3addiPfS_,(.L_x_18 - _Z3addiPfS_)
        .other          _Z3addiPfS_,@"STO_CUDA_ENTRY STV_DEFAULT"
_Z3addiPfS_:
.text._Z3addiPfS_:
[----:B------:R-:W-:Y:S08]  /*0000*/  LDC R1, c[0x0][0x37c] ;  /* 0x0000df00ff017b82 */ /* 0x000ff00000000800 */
[----:B------:R-:W0:Y:S02]  /*0010*/  LDC R6, c[0x0][0x380] ;  /* 0x0000e000ff067b82 */ /* 0x000e240000000800 */
[----:B0-----:R-:W-:-:S13]  /*0020*/  ISETP.GE.AND P0, PT, R6, 0x1, PT ;  /* 0x000000010600780c */ /* 0x001fda0003f06270 */
[----:B------:R-:W-:Y:S05]  /*0030*/  @!P0 EXIT ;  /* 0x000000000000894d */ /* 0x000fea0003800000 */
[C---:B------:R-:W-:Y:S01]  /*0040*/  ISETP.GE.U32.AND P1, PT, R6.reuse, 0x10, PT ;  /* 0x000000100600780c */ /* 0x040fe20003f26070 */
[----:B------:R-:W0:Y:S01]  /*0050*/  LDCU.64 UR8, c[0x0][0x358] ;  /* 0x00006b00ff0877ac */ /* 0x000e220008000a00 */
[----:B------:R-:W-:Y:S01]  /*0060*/  LOP3.LUT R10, R6, 0xf, RZ, 0xc0, !PT ;  /* 0x0000000f060a7812 */ /* 0x000fe200078ec0ff */
[----:B------:R-:W-:-:S03]  /*0070*/  HFMA2 R0, -RZ, RZ, 0, 0 ;  /* 0x00000000ff007431 */ /* 0x000fc600000001ff */
[----:B------:R-:W-:-:S07]  /*0080*/  ISETP.NE.AND P0, PT, R10, RZ, PT ;  /* 0x000000ff0a00720c */ /* 0x000fce0003f05270 */
[----:B------:R-:W-:Y:S06]  /*0090*/  @!P1 BRA `(.L_x_10) ;  /* 0x0000000400589947 */ /* 0x000fec0003800000 */
[----:B------:R-:W1:Y:S01]  /*00a0*/  LDCU.64 UR6, c[0x0][0x388] ;  /* 0x00007100ff0677ac */ /* 0x000e620008000a00 */
[----:B------:R-:W-:Y:S01]  /*00b0*/  LOP3.LUT R0, R6, 0x7ffffff0, RZ, 0xc0, !PT ;  /* 0x7ffffff006007812 */ /* 0x000fe200078ec0ff */
[----:B------:R-:W2:Y:S03]  /*00c0*/  LDCU.64 UR4, c[0x0][0x390] ;  /* 0x00007200ff0477ac */ /* 0x000ea60008000a00 */
[----:B------:R-:W-:Y:S01]  /*00d0*/  IADD3 R7, PT, PT, -R0, RZ, RZ ;  /* 0x000000ff00077210 */ /* 0x000fe20007ffe1ff */
[----:B-1----:R-:W-:Y:S02]  /*00e0*/  UIADD3 UR6, UP0, UPT, UR6, 0x20, URZ ;  /* 0x0000002006067890 */ /* 0x002fe4000ff1e0ff */
[----:B--2---:R-:W-:Y:S02]  /*00f0*/  UIADD3 UR4, UP1, UPT, UR4, 0x20, URZ ;  /* 0x0000002004047890 */ /* 0x004fe4000ff3e0ff */
[----:B------:R-:W-:-:S02]  /*0100*/  UIADD3.X UR7, UPT, UPT, URZ, UR7, URZ, UP0, !UPT ;  /* 0x00000007ff077290 */ /* 0x000fc400087fe4ff */
[----:B------:R-:W-:Y:S01]  /*0110*/  MOV R12, UR6 ;  /* 0x00000006000c7c02 */ /* 0x000fe20008000f00 */
[----:B------:R-:W-:Y:S01]  /*0120*/  UIADD3.X UR5, UPT, UPT, URZ, UR5, URZ, UP1, !UPT ;  /* 0x00000005ff057290 */ /* 0x000fe20008ffe4ff */
[----:B------:R-:W-:Y:S02]  /*0130*/  MOV R8, UR4 ;  /* 0x0000000400087c02 */ /* 0x000fe40008000f00 */
[----:B------:R-:W-:-:S03]  /*0140*/  MOV R3, UR7 ;  /* 0x0000000700037c02 */ /* 0x000fc60008000f00 */
[----:B------:R-:W-:-:S07]  /*0150*/  MOV R9, UR5 ;  /* 0x0000000500097c02 */ /* 0x000fce0008000f00 */
.L_x_11:
[----:B------:R-:W-:Y:S02]  /*0160*/  MOV R2, R12 ;  /* 0x0000000c00027202 */ /* 0x000fe40000000f00 */
[----:B-1----:R-:W-:Y:S02]  /*0170*/  MOV R4, R8 ;  /* 0x0000000800047202 */ /* 0x002fe40000000f00 */
[----:B------:R-:W-:Y:S01]  /*0180*/  MOV R5, R9 ;  /* 0x0000000900057202 */ /* 0x000fe20000000f00 */
[----:B0-----:R-:W2:Y:S04]  /*0190*/  LDG.E R8, desc[UR8][R2.64+-0x20] ;  /* 0xffffe00802087981 */ /* 0x001ea8000c1e1900 */
[----:B------:R-:W2:Y:S04]  /*01a0*/  LDG.E R9, desc[UR8][R4.64+-0x20] ;  /* 0xffffe00804097981 */ /* 0x000ea8000c1e1900 */
[----:B------:R-:W3:Y:S04]  /*01b0*/  LDG.E R11, desc[UR8][R4.64+-0x1c] ;  /* 0xffffe408040b7981 */ /* 0x000ee8000c1e1900 */
[----:B------:R-:W4:Y:S04]  /*01c0*/  LDG.E R13, desc[UR8][R4.64+-0x18] ;  /* 0xffffe808040d7981 */ /* 0x000f28000c1e1900 */
[----:B------:R-:W5:Y:S01]  /*01d0*/  LDG.E R15, desc[UR8][R4.64+-0x14] ;  /* 0xffffec08040f7981 */ /* 0x000f62000c1e1900 */
[----:B--2---:R-:W-:-:S05]  /*01e0*/  FADD R9, R8, R9 ;  /* 0x0000000908097221 */ /* 0x004fca0000000000 */
[----:B------:R0:W-:Y:S04]  /*01f0*/  STG.E desc[UR8][R4.64+-0x20], R9 ;  /* 0xffffe00904007986 */ /* 0x0001e8000c101908 */
[----:B------:R-:W3:Y:S04]  /*0200*/  LDG.E R8, desc[UR8][R2.64+-0x1c] ;  /* 0xffffe40802087981 */ /* 0x000ee8000c1e1900 */
[----:B0-----:R-:W2:Y:S01]  /*0210*/  LDG.E R9, desc[UR8][R4.64+-0x10] ;  /* 0xfffff00804097981 */ /* 0x001ea2000c1e1900 */
[----:B---3--:R-:W-:-:S05]  /*0220*/  FADD R11, R8, R11 ;  /* 0x0000000b080b7221 */ /* 0x008fca0000000000 */
[----:B------:R0:W-:Y:S04]  /*0230*/  STG.E desc[UR8][R4.64+-0x1c], R11 ;  /* 0xffffe40b04007986 */ /* 0x0001e8000c101908 */
[----:B------:R-:W4:Y:S04]  /*0240*/  LDG.E R8, desc[UR8][R2.64+-0x18] ;  /* 0xffffe80802087981 */ /* 0x000f28000c1e1900 */
[----:B0-----:R-:W3:Y:S01]  /*0250*/  LDG.E R11, desc[UR8][R4.64+-0xc] ;  /* 0xfffff408040b7981 */ /* 0x001ee2000c1e1900 */
[----:B----4-:R-:W-:-:S05]  /*0260*/  FADD R13, R8, R13 ;  /* 0x0000000d080d7221 */ /* 0x010fca0000000000 */
[----:B------:R0:W-:Y:S04]  /*0270*/  STG.E desc[UR8][R4.64+-0x18], R13 ;  /* 0xffffe80d04007986 */ /* 0x0001e8000c101908 */
[----:B------:R-:W5:Y:S04]  /*0280*/  LDG.E R8, desc[UR8][R2.64+-0x14] ;  /* 0xffffec0802087981 */ /* 0x000f68000c1e1900 */
[----:B0-----:R-:W4:Y:S01]  /*0290*/  LDG.E R13, desc[UR8][R4.64+-0x8] ;  /* 0xfffff808040d7981 */ /* 0x001f22000c1e1900 */
[----:B-----5:R-:W-:-:S05]  /*02a0*/  FADD R15, R8, R15 ;  /* 0x0000000f080f7221 */ /* 0x020fca0000000000 */
[----:B------:R0:W-:Y:S04]  /*02b0*/  STG.E desc[UR8][R4.64+-0x14], R15 ;  /* 0xffffec0f04007986 */ /* 0x0001e8000c101908 */
[----:B------:R-:W2:Y:S04]  /*02c0*/  LDG.E R8, desc[UR8][R2.64+-0x10] ;  /* 0xfffff00802087981 */ /* 0x000ea8000c1e1900 */
[----:B0-----:R-:W5:Y:S01]  /*02d0*/  LDG.E R15, desc[UR8][R4.64+-0x4] ;  /* 0xfffffc08040f7981 */ /* 0x001f62000c1e1900 */
        /* <DEDUP_REMOVED lines=34> */
[----:B------:R-:W3:Y:S02]  /*0500*/  LDG.E R8, desc[UR8][R2.64+0x14] ;  /* 0x0000140802087981 */ /* 0x000ee4000c1e1900 */
[----:B---3--:R-:W-:-:S05]  /*0510*/  FADD R11, R8, R11 ;  /* 0x0000000b080b7221 */ /* 0x008fca0000000000 */
[----:B------:R1:W-:Y:S04]  /*0520*/  STG.E desc[UR8][R4.64+0x14], R11 ;  /* 0x0000140b04007986 */ /* 0x0003e8000c101908 */
[----:B------:R-:W4:Y:S01]  /*0530*/  LDG.E R8, desc[UR8][R2.64+0x18] ;  /* 0x0000180802087981 */ /* 0x000f22000c1e1900 */
[----:B------:R-:W-:Y:S01]  /*0540*/  IADD3 R7, PT, PT, R7, 0x10, RZ ;  /* 0x0000001007077810 */ /* 0x000fe20007ffe0ff */
[----:B----4-:R-:W-:-:S05]  /*0550*/  FADD R13, R8, R13 ;  /* 0x0000000d080d7221 */ /* 0x010fca0000000000 */
[----:B------:R1:W-:Y:S04]  /*0560*/  STG.E desc[UR8][R4.64+0x18], R13 ;  /* 0x0000180d04007986 */ /* 0x0003e8000c101908 */
[----:B------:R2:W5:Y:S01]  /*0570*/  LDG.E R8, desc[UR8][R2.64+0x1c] ;  /* 0x00001c0802087981 */ /* 0x000562000c1e1900 */
[----:B------:R-:W-:Y:S02]  /*0580*/  ISETP.NE.AND P1, PT, R7, RZ, PT ;  /* 0x000000ff0700720c */ /* 0x000fe40003f25270 */
[----:B------:R-:W-:-:S05]  /*0590*/  IADD3 R12, P2, PT, R2, 0x40, RZ ;  /* 0x00000040020c7810 */ /* 0x000fca0007f5e0ff */
[----:B--2---:R-:W-:Y:S02]  /*05a0*/  IMAD.X R3, RZ, RZ, R3, P2 ;  /* 0x000000ffff037224 */ /* 0x004fe400010e0603 */
[----:B-----5:R-:W-:Y:S01]  /*05b0*/  FADD R15, R8, R15 ;  /* 0x0000000f080f7221 */ /* 0x020fe20000000000 */
[----:B------:R-:W-:-:S04]  /*05c0*/  IADD3 R8, P3, PT, R4, 0x40, RZ ;  /* 0x0000004004087810 */ /* 0x000fc80007f7e0ff */
[----:B------:R1:W-:Y:S01]  /*05d0*/  STG.E desc[UR8][R4.64+0x1c], R15 ;  /* 0x00001c0f04007986 */ /* 0x0003e2000c101908 */
[----:B0-----:R-:W-:Y:S01]  /*05e0*/  IADD3.X R9, PT, PT, RZ, R5, RZ, P3, !PT ;  /* 0x00000005ff097210 */ /* 0x001fe20001ffe4ff */
[----:B------:R-:W-:Y:S07]  /*05f0*/  @P1 BRA `(.L_x_11) ;  /* 0xfffffff800d81947 */ /* 0x000fee000383ffff */
.L_x_10:
[----:B0-----:R-:W-:Y:S05]  /*0600*/  @!P0 EXIT ;  /* 0x000000000000894d */ /* 0x001fea0003800000 */
[----:B------:R-:W-:Y:S02]  /*0610*/  ISETP.GE.U32.AND P0, PT, R10, 0x8, PT ;  /* 0x000000080a00780c */ /* 0x000fe40003f06070 */
[----:B------:R-:W-:-:S04]  /*0620*/  LOP3.LUT R12, R6, 0x7, RZ, 0xc0, !PT ;  /* 0x00000007060c7812 */ /* 0x000fc800078ec0ff */
[----:B------:R-:W-:-:S07]  /*0630*/  ISETP.NE.AND P1, PT, R12, RZ, PT ;  /* 0x000000ff0c00720c */ /* 0x000fce0003f25270 */
[----:B------:R-:W-:Y:S06]  /*0640*/  @!P0 BRA `(.L_x_12) ;  /* 0x0000000000948947 */ /* 0x000fec0003800000 */
[----:B------:R-:W0:Y:S08]  /*0650*/  LDC.64 R2, c[0x0][0x388] ;  /* 0x0000e200ff027b82 */ /* 0x000e300000000a00 */
[----:B-1----:R-:W1:Y:S01]  /*0660*/  LDC.64 R4, c[0x0][0x390] ;  /* 0x0000e400ff047b82 */ /* 0x002e620000000a00 */
[----:B0-----:R-:W-:-:S05]  /*0670*/  IMAD.WIDE.U32 R2, R0, 0x4, R2 ;  /* 0x0000000400027825 */ /* 0x001fca00078e0002 */
[----:B------:R-:W2:Y:S01]  /*0680*/  LDG.E R7, desc[UR8][R2.64] ;  /* 0x0000000802077981 */ /* 0x000ea2000c1e1900 */
[----:B-1----:R-:W-:-:S05]  /*0690*/  IMAD.WIDE.U32 R4, R0, 0x4, R4 ;  /* 0x0000000400047825 */ /* 0x002fca00078e0004 */
[----:B------:R-:W2:Y:S04]  /*06a0*/  LDG.E R8, desc[UR8][R4.64] ;  /* 0x0000000804087981 */ /* 0x000ea8000c1e1900 */
[----:B------:R-:W3:Y:S04]  /*06b0*/  LDG.E R9, desc[UR8][R4.64+0x4] ;  /* 0x0000040804097981 */ /* 0x000ee8000c1e1900 */
[----:B------:R-:W4:Y:S04]  /*06c0*/  LDG.E R11, desc[UR8][R4.64+0x8] ;  /* 0x00000808040b7981 */ /* 0x000f28000c1e1900 */
[----:B------:R-:W5:Y:S01]  /*06d0*/  LDG.E R13, desc[UR8][R4.64+0xc] ;  /* 0x00000c08040d7981 */ /* 0x000f62000c1e1900 */
[----:B--2---:R-:W-:-:S05]  /*06e0*/  FADD R7, R7, R8 ;  /* 0x0000000807077221 */ /* 0x004fca0000000000 */
[----:B------:R-:W-:Y:S04]  /*06f0*/  STG.E desc[UR8][R4.64], R7 ;  /* 0x0000000704007986 */ /* 0x000fe8000c101908 */
[----:B------:R-:W3:Y:S02]  /*0700*/  LDG.E R8, desc[UR8][R2.64+0x4] ;  /* 0x0000040802087981 */ /* 0x000ee4000c1e1900 */
[----:B---3--:R-:W-:-:S05]  /*0710*/  FADD R9, R8, R9 ;  /* 0x0000000908097221 */ /* 0x008fca0000000000 */
[----:B------:R0:W-:Y:S04]  /*0720*/  STG.E desc[UR8][R4.64+0x4], R9 ;  /* 0x0000040904007986 */ /* 0x0001e8000c101908 */
[----:B------:R-:W4:Y:S04]  /*0730*/  LDG.E R8, desc[UR8][R2.64+0x8] ;  /* 0x0000080802087981 */ /* 0x000f28000c1e1900 */
[----:B0-----:R-:W2:Y:S01]  /*0740*/  LDG.E R9, desc[UR8][R4.64+0x14] ;  /* 0x0000140804097981 */ /* 0x001ea2000c1e1900 */
[----:B----4-:R-:W-:-:S05]  /*0750*/  FADD R11, R8, R11 ;  /* 0x0000000b080b7221 */ /* 0x010fca0000000000 */
[----:B------:R0:W-:Y:S04]  /*0760*/  STG.E desc[UR8][R4.64+0x8], R11 ;  /* 0x0000080b04007986 */ /* 0x0001e8000c101908 */
[----:B------:R-:W5:Y:S04]  /*0770*/  LDG.E R8, desc[UR8][R2.64+0xc] ;  /* 0x00000c0802087981 */ /* 0x000f68000c1e1900 */
[----:B0-----:R-:W3:Y:S01]  /*0780*/  LDG.E R11, desc[UR8][R4.64+0x18] ;  /* 0x00001808040b7981 */ /* 0x001ee2000c1e1900 */
[----:B-----5:R-:W-:-:S03]  /*0790*/  FADD R13, R8, R13 ;  /* 0x0000000d080d7221 */ /* 0x020fc60000000000 */
[----:B------:R-:W4:Y:S04]  /*07a0*/  LDG.E R8, desc[UR8][R4.64+0x10] ;  /* 0x0000100804087981 */ /* 0x000f28000c1e1900 */
[----:B------:R0:W-:Y:S04]  /*07b0*/  STG.E desc[UR8][R4.64+0xc], R13 ;  /* 0x00000c0d04007986 */ /* 0x0001e8000c101908 */
[----:B------:R-:W4:Y:S04]  /*07c0*/  LDG.E R7, desc[UR8][R2.64+0x10] ;  /* 0x0000100802077981 */ /* 0x000f28000c1e1900 */
[----:B0-----:R-:W5:Y:S01]  /*07d0*/  LDG.E R13, desc[UR8][R4.64+0x1c] ;  /* 0x00001c08040d7981 */ /* 0x001f62000c1e1900 */
[----:B----4-:R-:W-:-:S05]  /*07e0*/  FADD R7, R7, R8 ;  /* 0x0000000807077221 */ /* 0x010fca0000000000 */
[----:B------:R0:W-:Y:S04]  /*07f0*/  STG.E desc[UR8][R4.64+0x10], R7 ;  /* 0x0000100704007986 */ /* 0x0001e8000c101908 */
[----:B------:R-:W2:Y:S02]  /*0800*/  LDG.E R8, desc[UR8][R2.64+0x14] ;  /* 0x0000140802087981 */ /* 0x000ea4000c1e1900 */
[----:B--2---:R-:W-:-:S05]  /*0810*/  FADD R9, R8, R9 ;  /* 0x0000000908097221 */ /* 0x004fca0000000000 */
[----:B------:R0:W-:Y:S04]  /*0820*/  STG.E desc[UR8][R4.64+0x14], R9 ;  /* 0x0000140904007986 */ /* 0x0001e8000c101908 */
[----:B------:R-:W3:Y:S02]  /*0830*/  LDG.E R8, desc[UR8][R2.64+0x18] ;  /* 0x0000180802087981 */ /* 0x000ee4000c1e1900 */
[----:B---3--:R-:W-:-:S05]  /*0840*/  FADD R11, R8, R11 ;  /* 0x0000000b080b7221 */ /* 0x008fca0000000000 */
[----:B------:R0:W-:Y:S04]  /*0850*/  STG.E desc[UR8][R4.64+0x18], R11 ;  /* 0x0000180b04007986 */ /* 0x0001e8000c101908 */
[----:B------:R-:W5:Y:S01]  /*0860*/  LDG.E R8, desc[UR8][R2.64+0x1c] ;  /* 0x00001c0802087981 */ /* 0x000f62000c1e1900 */
[----:B------:R-:W-:Y:S01]  /*0870*/  IADD3 R0, PT, PT, R0, 0x8, RZ ;  /* 0x0000000800007810 */ /* 0x000fe20007ffe0ff */
[----:B-----5:R-:W-:-:S05]  /*0880*/  FADD R13, R8, R13 ;  /* 0x0000000d080d7221 */ /* 0x020fca0000000000 */
[----:B------:R0:W-:Y:S02]  /*0890*/  STG.E desc[UR8][R4.64+0x1c], R13 ;  /* 0x00001c0d04007986 */ /* 0x0001e4000c101908 */
.L_x_12:
[----:B------:R-:W-:Y:S05]  /*08a0*/  @!P1 EXIT ;  /* 0x000000000000994d */ /* 0x000fea0003800000 */
[----:B------:R-:W-:Y:S02]  /*08b0*/  ISETP.GE.U32.AND P0, PT, R12, 0x4, PT ;  /* 0x000000040c00780c */ /* 0x000fe40003f06070 */
[----:B------:R-:W-:-:S04]  /*08c0*/  LOP3.LUT R6, R6, 0x3, RZ, 0xc0, !PT ;  /* 0x0000000306067812 */ /* 0x000fc800078ec0ff */
[----:B------:R-:W-:-:S07]  /*08d0*/  ISETP.NE.AND P1, PT, R6, RZ, PT ;  /* 0x000000ff0600720c */ /* 0x000fce0003f25270 */
[----:B------:R-:W-:Y:S06]  /*08e0*/  @!P0 BRA `(.L_x_13) ;  /* 0x0000000000548947 */ /* 0x000fec0003800000 */
[----:B01----:R-:W0:Y:S08]  /*08f0*/  LDC.64 R4, c[0x0][0x388] ;  /* 0x0000e200ff047b82 */ /* 0x003e300000000a00 */
[----:B------:R-:W1:Y:S01]  /*0900*/  LDC.64 R2, c[0x0][0x390] ;  /* 0x0000e400ff027b82 */ /* 0x000e620000000a00 */
        /* <DEDUP_REMOVED lines=8> */
[----:B------:R2:W-:Y:S04]  /*0990*/  STG.E desc[UR8][R2.64], R7 ;  /* 0x0000000702007986 */ /* 0x0005e8000c101908 */
[----:B------:R-:W3:Y:S02]  /*09a0*/  LDG.E R8, desc[UR8][R4.64+0x4] ;  /* 0x0000040804087981 */ /* 0x000ee4000c1e1900 */
[----:B---3--:R-:W-:-:S05]  /*09b0*/  FADD R9, R8, R9 ;  /* 0x0000000908097221 */ /* 0x008fca0000000000 */
[----:B------:R2:W-:Y:S04]  /*09c0*/  STG.E desc[UR8][R2.64+0x4], R9 ;  /* 0x0000040902007986 */ /* 0x0005e8000c101908 */
[----:B------:R-:W4:Y:S02]  /*09d0*/  LDG.E R8, desc[UR8][R4.64+0x8] ;  /* 0x0000080804087981 */ /* 0x000f24000c1e1900 */
[----:B----4-:R-:W-:-:S05]  /*09e0*/  FADD R11, R8, R11 ;  /* 0x0000000b080b7221 */ /* 0x010fca0000000000 */
[----:B------:R2:W-:Y:S04]  /*09f0*/  STG.E desc[UR8][R2.64+0x8], R11 ;  /* 0x0000080b02007986 */ /* 0x0005e8000c101908 */
[----:B------:R-:W5:Y:S01]  /*0a00*/  LDG.E R8, desc[UR8][R4.64+0xc] ;  /* 0x00000c0804087981 */ /* 0x000f62000c1e1900 */
[----:B------:R-:W-:Y:S01]  /*0a10*/  IADD3 R0, PT, PT, R0, 0x4, RZ ;  /* 0x0000000400007810 */ /* 0x000fe20007ffe0ff */
[----:B-----5:R-:W-:-:S05]  /*0a20*/  FADD R13, R8, R13 ;  /* 0x0000000d080d7221 */ /* 0x020fca0000000000 */
[----:B------:R2:W-:Y:S02]  /*0a30*/  STG.E desc[UR8][R2.64+0xc], R13 ;  /* 0x00000c0d02007986 */ /* 0x0005e4000c101908 */
.L_x_13:
[----:B------:R-:W-:Y:S05]  /*0a40*/  @!P1 EXIT ;  /* 0x000000000000994d */ /* 0x000fea0003800000 */
[----:B--2---:R-:W2:Y:S01]  /*0a50*/  LDC.64 R2, c[0x0][0x390] ;  /* 0x0000e400ff027b82 */ /* 0x004ea20000000a00 */
[----:B------:R-:W-:-:S07]  /*0a60*/  IMAD.MOV R6, RZ, RZ, -R6 ;  /* 0x000000ffff067224 */ /* 0x000fce00078e0a06 */
[----:B01----:R-:W0:Y:S01]  /*0a70*/  LDC.64 R4, c[0x0][0x388] ;  /* 0x0000e200ff047b82 */ /* 0x003e220000000a00 */
[----:B--2---:R-:W-:-:S05]  /*0a80*/  IMAD.WIDE.U32 R2, R0, 0x4, R2 ;  /* 0x0000000400027825 */ /* 0x004fca00078e0002 */
[----:B------:R-:W-:Y:S01]  /*0a90*/  MOV R9, R3 ;  /* 0x0000000300097202 */ /* 0x000fe20000000f00 */
[----:B0-----:R-:W-:Y:S01]  /*0aa0*/  IMAD.WIDE.U32 R4, R0, 0x4, R4 ;  /* 0x0000000400047825 */ /* 0x001fe200078e0004 */
[----:B------:R-:W-:-:S07]  /*0ab0*/  MOV R0, R2 ;  /* 0x0000000200007202 */ /* 0x000fce0000000f00 */
.L_x_14:
[----:B0-----:R-:W-:Y:S02]  /*0ac0*/  MOV R2, R0 ;  /* 0x0000000000027202 */ /* 0x001fe40000000f00 */
[----:B------:R-:W-:Y:S01]  /*0ad0*/  MOV R3, R9 ;  /* 0x0000000900037202 */ /* 0x000fe20000000f00 */
[----:B------:R0:W2:Y:S04]  /*0ae0*/  LDG.E R0, desc[UR8][R4.64] ;  /* 0x0000000804007981 */ /* 0x0000a8000c1e1900 */
[----:B------:R-:W2:Y:S01]  /*0af0*/  LDG.E R7, desc[UR8][R2.64] ;  /* 0x0000000802077981 */ /* 0x000ea2000c1e1900 */
[----:B------:R-:W-:-:S04]  /*0b00*/  IADD3 R6, PT, PT, R6, 0x1, RZ ;  /* 0x0000000106067810 */ /* 0x000fc80007ffe0ff */
[----:B------:R-:W-:Y:S02]  /*0b10*/  ISETP.NE.AND P0, PT, R6, RZ, PT ;  /* 0x000000ff0600720c */ /* 0x000fe40003f05270 */
[----:B0-----:R-:W-:-:S04]  /*0b20*/  IADD3 R4, P2, PT, R4, 0x4, RZ ;  /* 0x0000000404047810 */ /* 0x001fc80007f5e0ff */
[----:B------:R-:W-:Y:S01]  /*0b30*/  IADD3.X R5, PT, PT, RZ, R5, RZ, P2, !PT ;  /* 0x00000005ff057210 */ /* 0x000fe200017fe4ff */
[----:B--2---:R-:W-:Y:S01]  /*0b40*/  FADD R7, R0, R7 ;  /* 0x0000000700077221 */ /* 0x004fe20000000000 */
[----:B------:R-:W-:-:S04]  /*0b50*/  IADD3 R0, P1, PT, R2, 0x4, RZ ;  /* 0x0000000402007810 */ /* 0x000fc80007f3e0ff */
[----:B------:R0:W-:Y:S01]  /*0b60*/  STG.E desc[UR8][R2.64], R7 ;  /* 0x0000000702007986 */ /* 0x0001e2000c101908 */
[----:B------:R-:W-:Y:S01]  /*0b70*/  IADD3.X R9, PT, PT, RZ, R3, RZ, P1, !PT ;  /* 0x00000003ff097210 */ /* 0x000fe20000ffe4ff */
[----:B------:R-:W-:Y:S07]  /*0b80*/  @P0 BRA `(.L_x_14) ;  /* 0xfffffffc00cc0947 */ /* 0x000fee000383ffff */
[----:B------:R-:W-:Y:S05]  /*0b90*/  EXIT ;  /* 0x000000000000794d */ /* 0x000fea0003800000 */
.L_x_15:
        /* <DEDUP_REMOVED lines=14> */
.L_x_18:


//--------------------- .nv.shared.reserved.0     --------------------------
	.section	.nv.shared.reserved.0,"aw",@nobits
	.weak		__nv_reservedSMEM_offset_0_alias
	.size		__nv_reservedSMEM_offset_0_alias, 0, 64
	.other		__nv_reservedSMEM_offset_0_alias,@"STO_CUDA_RESERVED_SHARED STV_DEFAULT"
__nv_reservedSMEM_offset_0_alias:
	.zero		0
	.zero		64


//--------------------- .nv.constant0._Z5addBTiPfS_ --------------------------
	.section	.nv.constant0._Z5addBTiPfS_,"a",@progbits
	.sectionflags	@""
	.align	4
.nv.constant0._Z5addBTiPfS_:
	.zero		920


//--------------------- .nv.constant0._Z4addTiPfS_ --------------------------
	.section	.nv.constant0._Z4addTiPfS_,"a",@progbits
	.sectionflags	@""
	.align	4
.nv.constant0._Z4addTiPfS_:
	.zero		920


//--------------------- .nv.constant0._Z3addiPfS_ --------------------------
	.section	.nv.constant0._Z3addiPfS_,"a",@progbits
	.sectionflags	@""
	.align	4
.nv.constant0._Z3addiPfS_:
	.zero		920


//--------------------- SYMBOLS --------------------------

	.type		.nv.reservedSmem.offset0,@object
	.size		.nv.reservedSmem.offset0,0x4
